//
// Generated by NVIDIA NVVM Compiler
//
// Compiler Build ID: CL-36424714
// Cuda compilation tools, release 13.0, V13.0.88
// Based on NVVM 20.0.0
//

.version 9.0
.target sm_100
.address_size 64

	// .globl	_Z20initializePopulationPiiP17curandStateXORWOW
.global .align 4 .b8 precalc_xorwow_matrix[102400];
.global .align 4 .b8 precalc_xorwow_offset_matrix[102400];
.global .align 4 .b8 mrg32k3aM1[2304];
.global .align 4 .b8 mrg32k3aM2[2304];
.global .align 4 .b8 mrg32k3aM1SubSeq[2016];
.global .align 4 .b8 mrg32k3aM2SubSeq[2016];
.global .align 4 .b8 mrg32k3aM1Seq[2304];
.global .align 4 .b8 mrg32k3aM2Seq[2304];
.const .align 8 .b8 __cr_lgamma_table[72];

.visible .entry _Z20initializePopulationPiiP17curandStateXORWOW(
	.param .u64 .ptr .align 1 _Z20initializePopulationPiiP17curandStateXORWOW_param_0,
	.param .u32 _Z20initializePopulationPiiP17curandStateXORWOW_param_1,
	.param .u64 .ptr .align 1 _Z20initializePopulationPiiP17curandStateXORWOW_param_2
)
{
	.reg .pred 	%p<40>;
	.reg .b32 	%r<593>;
	.reg .b32 	%f<23>;
	.reg .b64 	%rd<50>;

	ld.param.u64 	%rd12, [_Z20initializePopulationPiiP17curandStateXORWOW_param_0];
	ld.param.u32 	%r206, [_Z20initializePopulationPiiP17curandStateXORWOW_param_1];
	ld.param.u64 	%rd11, [_Z20initializePopulationPiiP17curandStateXORWOW_param_2];
	cvta.to.global.u64 	%rd1, %rd12;
	mov.u32 	%r207, %tid.x;
	mov.u32 	%r208, %ctaid.x;
	mov.u32 	%r209, %ntid.x;
	mad.lo.s32 	%r1, %r208, %r209, %r207;
	setp.gt.s32 	%p1, %r1, 99;
	@%p1 bra 	$L__BB0_63;
	cvta.to.global.u64 	%rd13, %rd11;
	cvt.s64.s32 	%rd49, %r1;
	mul.wide.s32 	%rd14, %r1, 48;
	add.s64 	%rd3, %rd13, %rd14;
	mov.b32 	%r210, 1593684748;
	mov.b32 	%r211, 832094735;
	st.global.v2.u32 	[%rd3], {%r211, %r210};
	mov.b32 	%r212, -123459836;
	mov.b32 	%r213, 1111207954;
	st.global.v2.u32 	[%rd3+8], {%r213, %r212};
	mov.b32 	%r214, 1476011280;
	mov.b32 	%r215, -589760388;
	st.global.v2.u32 	[%rd3+16], {%r215, %r214};
	setp.eq.s32 	%p2, %r1, 0;
	@%p2 bra 	$L__BB0_43;
	mov.b32 	%r490, 0;
	mov.u64 	%rd16, precalc_xorwow_matrix;
$L__BB0_3:
	and.b64  	%rd5, %rd49, 3;
	setp.eq.s64 	%p3, %rd5, 0;
	@%p3 bra 	$L__BB0_42;
	mul.wide.u32 	%rd15, %r490, 3200;
	add.s64 	%rd6, %rd16, %rd15;
	cvt.u32.u64 	%r3, %rd5;
	mov.b32 	%r491, 0;
$L__BB0_5:
	mov.b32 	%r504, 0;
	mov.u32 	%r505, %r504;
	mov.u32 	%r506, %r504;
	mov.u32 	%r507, %r504;
	mov.u32 	%r508, %r504;
	mov.u32 	%r497, %r504;
$L__BB0_6:
	mul.wide.u32 	%rd17, %r497, 4;
	add.s64 	%rd18, %rd3, %rd17;
	ld.global.u32 	%r11, [%rd18+4];
	shl.b32 	%r12, %r497, 5;
	mov.b32 	%r503, 0;
$L__BB0_7:
	.pragma "nounroll";
	shr.u32 	%r220, %r11, %r503;
	and.b32  	%r221, %r220, 1;
	setp.eq.b32 	%p4, %r221, 1;
	not.pred 	%p5, %p4;
	add.s32 	%r222, %r12, %r503;
	mul.lo.s32 	%r223, %r222, 5;
	mul.wide.u32 	%rd19, %r223, 4;
	add.s64 	%rd7, %rd6, %rd19;
	@%p5 bra 	$L__BB0_9;
	ld.global.u32 	%r224, [%rd7];
	xor.b32  	%r508, %r508, %r224;
	ld.global.u32 	%r225, [%rd7+4];
	xor.b32  	%r507, %r507, %r225;
	ld.global.u32 	%r226, [%rd7+8];
	xor.b32  	%r506, %r506, %r226;
	ld.global.u32 	%r227, [%rd7+12];
	xor.b32  	%r505, %r505, %r227;
	ld.global.u32 	%r228, [%rd7+16];
	xor.b32  	%r504, %r504, %r228;
$L__BB0_9:
	and.b32  	%r230, %r220, 2;
	setp.eq.s32 	%p6, %r230, 0;
	@%p6 bra 	$L__BB0_11;
	ld.global.u32 	%r231, [%rd7+20];
	xor.b32  	%r508, %r508, %r231;
	ld.global.u32 	%r232, [%rd7+24];
	xor.b32  	%r507, %r507, %r232;
	ld.global.u32 	%r233, [%rd7+28];
	xor.b32  	%r506, %r506, %r233;
	ld.global.u32 	%r234, [%rd7+32];
	xor.b32  	%r505, %r505, %r234;
	ld.global.u32 	%r235, [%rd7+36];
	xor.b32  	%r504, %r504, %r235;
$L__BB0_11:
	and.b32  	%r237, %r220, 4;
	setp.eq.s32 	%p7, %r237, 0;
	@%p7 bra 	$L__BB0_13;
	ld.global.u32 	%r238, [%rd7+40];
	xor.b32  	%r508, %r508, %r238;
	ld.global.u32 	%r239, [%rd7+44];
	xor.b32  	%r507, %r507, %r239;
	ld.global.u32 	%r240, [%rd7+48];
	xor.b32  	%r506, %r506, %r240;
	ld.global.u32 	%r241, [%rd7+52];
	xor.b32  	%r505, %r505, %r241;
	ld.global.u32 	%r242, [%rd7+56];
	xor.b32  	%r504, %r504, %r242;
$L__BB0_13:
	and.b32  	%r244, %r220, 8;
	setp.eq.s32 	%p8, %r244, 0;
	@%p8 bra 	$L__BB0_15;
	ld.global.u32 	%r245, [%rd7+60];
	xor.b32  	%r508, %r508, %r245;
	ld.global.u32 	%r246, [%rd7+64];
	xor.b32  	%r507, %r507, %r246;
	ld.global.u32 	%r247, [%rd7+68];
	xor.b32  	%r506, %r506, %r247;
	ld.global.u32 	%r248, [%rd7+72];
	xor.b32  	%r505, %r505, %r248;
	ld.global.u32 	%r249, [%rd7+76];
	xor.b32  	%r504, %r504, %r249;
$L__BB0_15:
	and.b32  	%r251, %r220, 16;
	setp.eq.s32 	%p9, %r251, 0;
	@%p9 bra 	$L__BB0_17;
	ld.global.u32 	%r252, [%rd7+80];
	xor.b32  	%r508, %r508, %r252;
	ld.global.u32 	%r253, [%rd7+84];
	xor.b32  	%r507, %r507, %r253;
	ld.global.u32 	%r254, [%rd7+88];
	xor.b32  	%r506, %r506, %r254;
	ld.global.u32 	%r255, [%rd7+92];
	xor.b32  	%r505, %r505, %r255;
	ld.global.u32 	%r256, [%rd7+96];
	xor.b32  	%r504, %r504, %r256;
$L__BB0_17:
	and.b32  	%r258, %r220, 32;
	setp.eq.s32 	%p10, %r258, 0;
	@%p10 bra 	$L__BB0_19;
	ld.global.u32 	%r259, [%rd7+100];
	xor.b32  	%r508, %r508, %r259;
	ld.global.u32 	%r260, [%rd7+104];
	xor.b32  	%r507, %r507, %r260;
	ld.global.u32 	%r261, [%rd7+108];
	xor.b32  	%r506, %r506, %r261;
	ld.global.u32 	%r262, [%rd7+112];
	xor.b32  	%r505, %r505, %r262;
	ld.global.u32 	%r263, [%rd7+116];
	xor.b32  	%r504, %r504, %r263;
$L__BB0_19:
	and.b32  	%r265, %r220, 64;
	setp.eq.s32 	%p11, %r265, 0;
	@%p11 bra 	$L__BB0_21;
	ld.global.u32 	%r266, [%rd7+120];
	xor.b32  	%r508, %r508, %r266;
	ld.global.u32 	%r267, [%rd7+124];
	xor.b32  	%r507, %r507, %r267;
	ld.global.u32 	%r268, [%rd7+128];
	xor.b32  	%r506, %r506, %r268;
	ld.global.u32 	%r269, [%rd7+132];
	xor.b32  	%r505, %r505, %r269;
	ld.global.u32 	%r270, [%rd7+136];
	xor.b32  	%r504, %r504, %r270;
$L__BB0_21:
	and.b32  	%r272, %r220, 128;
	setp.eq.s32 	%p12, %r272, 0;
	@%p12 bra 	$L__BB0_23;
	ld.global.u32 	%r273, [%rd7+140];
	xor.b32  	%r508, %r508, %r273;
	ld.global.u32 	%r274, [%rd7+144];
	xor.b32  	%r507, %r507, %r274;
	ld.global.u32 	%r275, [%rd7+148];
	xor.b32  	%r506, %r506, %r275;
	ld.global.u32 	%r276, [%rd7+152];
	xor.b32  	%r505, %r505, %r276;
	ld.global.u32 	%r277, [%rd7+156];
	xor.b32  	%r504, %r504, %r277;
$L__BB0_23:
	and.b32  	%r279, %r220, 256;
	setp.eq.s32 	%p13, %r279, 0;
	@%p13 bra 	$L__BB0_25;
	ld.global.u32 	%r280, [%rd7+160];
	xor.b32  	%r508, %r508, %r280;
	ld.global.u32 	%r281, [%rd7+164];
	xor.b32  	%r507, %r507, %r281;
	ld.global.u32 	%r282, [%rd7+168];
	xor.b32  	%r506, %r506, %r282;
	ld.global.u32 	%r283, [%rd7+172];
	xor.b32  	%r505, %r505, %r283;
	ld.global.u32 	%r284, [%rd7+176];
	xor.b32  	%r504, %r504, %r284;
$L__BB0_25:
	and.b32  	%r286, %r220, 512;
	setp.eq.s32 	%p14, %r286, 0;
	@%p14 bra 	$L__BB0_27;
	ld.global.u32 	%r287, [%rd7+180];
	xor.b32  	%r508, %r508, %r287;
	ld.global.u32 	%r288, [%rd7+184];
	xor.b32  	%r507, %r507, %r288;
	ld.global.u32 	%r289, [%rd7+188];
	xor.b32  	%r506, %r506, %r289;
	ld.global.u32 	%r290, [%rd7+192];
	xor.b32  	%r505, %r505, %r290;
	ld.global.u32 	%r291, [%rd7+196];
	xor.b32  	%r504, %r504, %r291;
$L__BB0_27:
	and.b32  	%r293, %r220, 1024;
	setp.eq.s32 	%p15, %r293, 0;
	@%p15 bra 	$L__BB0_29;
	ld.global.u32 	%r294, [%rd7+200];
	xor.b32  	%r508, %r508, %r294;
	ld.global.u32 	%r295, [%rd7+204];
	xor.b32  	%r507, %r507, %r295;
	ld.global.u32 	%r296, [%rd7+208];
	xor.b32  	%r506, %r506, %r296;
	ld.global.u32 	%r297, [%rd7+212];
	xor.b32  	%r505, %r505, %r297;
	ld.global.u32 	%r298, [%rd7+216];
	xor.b32  	%r504, %r504, %r298;
$L__BB0_29:
	and.b32  	%r300, %r220, 2048;
	setp.eq.s32 	%p16, %r300, 0;
	@%p16 bra 	$L__BB0_31;
	ld.global.u32 	%r301, [%rd7+220];
	xor.b32  	%r508, %r508, %r301;
	ld.global.u32 	%r302, [%rd7+224];
	xor.b32  	%r507, %r507, %r302;
	ld.global.u32 	%r303, [%rd7+228];
	xor.b32  	%r506, %r506, %r303;
	ld.global.u32 	%r304, [%rd7+232];
	xor.b32  	%r505, %r505, %r304;
	ld.global.u32 	%r305, [%rd7+236];
	xor.b32  	%r504, %r504, %r305;
$L__BB0_31:
	and.b32  	%r307, %r220, 4096;
	setp.eq.s32 	%p17, %r307, 0;
	@%p17 bra 	$L__BB0_33;
	ld.global.u32 	%r308, [%rd7+240];
	xor.b32  	%r508, %r508, %r308;
	ld.global.u32 	%r309, [%rd7+244];
	xor.b32  	%r507, %r507, %r309;
	ld.global.u32 	%r310, [%rd7+248];
	xor.b32  	%r506, %r506, %r310;
	ld.global.u32 	%r311, [%rd7+252];
	xor.b32  	%r505, %r505, %r311;
	ld.global.u32 	%r312, [%rd7+256];
	xor.b32  	%r504, %r504, %r312;
$L__BB0_33:
	and.b32  	%r314, %r220, 8192;
	setp.eq.s32 	%p18, %r314, 0;
	@%p18 bra 	$L__BB0_35;
	ld.global.u32 	%r315, [%rd7+260];
	xor.b32  	%r508, %r508, %r315;
	ld.global.u32 	%r316, [%rd7+264];
	xor.b32  	%r507, %r507, %r316;
	ld.global.u32 	%r317, [%rd7+268];
	xor.b32  	%r506, %r506, %r317;
	ld.global.u32 	%r318, [%rd7+272];
	xor.b32  	%r505, %r505, %r318;
	ld.global.u32 	%r319, [%rd7+276];
	xor.b32  	%r504, %r504, %r319;
$L__BB0_35:
	and.b32  	%r321, %r220, 16384;
	setp.eq.s32 	%p19, %r321, 0;
	@%p19 bra 	$L__BB0_37;
	ld.global.u32 	%r322, [%rd7+280];
	xor.b32  	%r508, %r508, %r322;
	ld.global.u32 	%r323, [%rd7+284];
	xor.b32  	%r507, %r507, %r323;
	ld.global.u32 	%r324, [%rd7+288];
	xor.b32  	%r506, %r506, %r324;
	ld.global.u32 	%r325, [%rd7+292];
	xor.b32  	%r505, %r505, %r325;
	ld.global.u32 	%r326, [%rd7+296];
	xor.b32  	%r504, %r504, %r326;
$L__BB0_37:
	and.b32  	%r328, %r220, 32768;
	setp.eq.s32 	%p20, %r328, 0;
	@%p20 bra 	$L__BB0_39;
	ld.global.u32 	%r329, [%rd7+300];
	xor.b32  	%r508, %r508, %r329;
	ld.global.u32 	%r330, [%rd7+304];
	xor.b32  	%r507, %r507, %r330;
	ld.global.u32 	%r331, [%rd7+308];
	xor.b32  	%r506, %r506, %r331;
	ld.global.u32 	%r332, [%rd7+312];
	xor.b32  	%r505, %r505, %r332;
	ld.global.u32 	%r333, [%rd7+316];
	xor.b32  	%r504, %r504, %r333;
$L__BB0_39:
	add.s32 	%r503, %r503, 16;
	setp.ne.s32 	%p21, %r503, 32;
	@%p21 bra 	$L__BB0_7;
	mad.lo.s32 	%r334, %r497, -31, %r12;
	add.s32 	%r497, %r334, 1;
	setp.ne.s32 	%p22, %r497, 5;
	@%p22 bra 	$L__BB0_6;
	st.global.u32 	[%rd3+4], %r508;
	st.global.u32 	[%rd3+8], %r507;
	st.global.u32 	[%rd3+12], %r506;
	st.global.u32 	[%rd3+16], %r505;
	st.global.u32 	[%rd3+20], %r504;
	add.s32 	%r491, %r491, 1;
	setp.lt.u32 	%p23, %r491, %r3;
	@%p23 bra 	$L__BB0_5;
$L__BB0_42:
	shr.u64 	%rd8, %rd49, 2;
	add.s32 	%r490, %r490, 1;
	setp.gt.u64 	%p24, %rd49, 3;
	mov.u64 	%rd49, %rd8;
	@%p24 bra 	$L__BB0_3;
$L__BB0_43:
	mov.b32 	%r335, 0;
	st.global.v2.u32 	[%rd3+24], {%r335, %r335};
	st.global.u32 	[%rd3+32], %r335;
	mov.b64 	%rd20, 0;
	st.global.u64 	[%rd3+40], %rd20;
	setp.lt.s32 	%p25, %r206, 1;
	@%p25 bra 	$L__BB0_63;
	mul.lo.s32 	%r183, %r206, %r1;
	and.b32  	%r184, %r206, 7;
	setp.lt.u32 	%p26, %r206, 8;
	mov.b32 	%r584, 0;
	@%p26 bra 	$L__BB0_47;
	and.b32  	%r584, %r206, 2147483640;
	add.s64 	%rd9, %rd1, 16;
	mov.b32 	%r588, 0;
	mov.u32 	%r587, %r183;
$L__BB0_46:
	.pragma "nounroll";
	mul.wide.s32 	%rd21, %r587, 4;
	add.s64 	%rd22, %rd9, %rd21;
	st.global.u32 	[%rd22+-16], %r588;
	add.s32 	%r338, %r588, 1;
	st.global.u32 	[%rd22+-12], %r338;
	add.s32 	%r339, %r588, 2;
	st.global.u32 	[%rd22+-8], %r339;
	add.s32 	%r340, %r588, 3;
	st.global.u32 	[%rd22+-4], %r340;
	add.s32 	%r341, %r588, 4;
	st.global.u32 	[%rd22], %r341;
	add.s32 	%r342, %r588, 5;
	st.global.u32 	[%rd22+4], %r342;
	add.s32 	%r343, %r588, 6;
	st.global.u32 	[%rd22+8], %r343;
	add.s32 	%r344, %r588, 7;
	st.global.u32 	[%rd22+12], %r344;
	add.s32 	%r587, %r587, 8;
	add.s32 	%r588, %r588, 8;
	setp.eq.s32 	%p27, %r588, %r584;
	@%p27 bra 	$L__BB0_47;
	bra.uni 	$L__BB0_46;
$L__BB0_47:
	setp.eq.s32 	%p28, %r184, 0;
	@%p28 bra 	$L__BB0_55;
	and.b32  	%r187, %r206, 3;
	setp.lt.u32 	%p29, %r184, 4;
	@%p29 bra 	$L__BB0_50;
	add.s32 	%r345, %r584, %r183;
	mul.wide.s32 	%rd23, %r345, 4;
	add.s64 	%rd24, %rd1, %rd23;
	st.global.u32 	[%rd24], %r584;
	add.s32 	%r346, %r584, 1;
	st.global.u32 	[%rd24+4], %r346;
	add.s32 	%r347, %r584, 2;
	st.global.u32 	[%rd24+8], %r347;
	add.s32 	%r348, %r584, 3;
	st.global.u32 	[%rd24+12], %r348;
	add.s32 	%r584, %r584, 4;
$L__BB0_50:
	setp.eq.s32 	%p30, %r187, 0;
	@%p30 bra 	$L__BB0_55;
	setp.eq.s32 	%p31, %r187, 1;
	@%p31 bra 	$L__BB0_53;
	add.s32 	%r349, %r584, %r183;
	mul.wide.s32 	%rd25, %r349, 4;
	add.s64 	%rd26, %rd1, %rd25;
	st.global.u32 	[%rd26], %r584;
	add.s32 	%r350, %r584, 1;
	st.global.u32 	[%rd26+4], %r350;
	add.s32 	%r584, %r584, 2;
$L__BB0_53:
	and.b32  	%r351, %r206, 1;
	setp.eq.b32 	%p32, %r351, 1;
	not.pred 	%p33, %p32;
	@%p33 bra 	$L__BB0_55;
	add.s32 	%r352, %r584, %r183;
	mul.wide.s32 	%rd27, %r352, 4;
	add.s64 	%rd28, %rd1, %rd27;
	st.global.u32 	[%rd28], %r584;
$L__BB0_55:
	cvt.rn.f32.u32 	%f1, %r206;
	and.b32  	%r192, %r206, 3;
	setp.lt.u32 	%p34, %r206, 4;
	mov.b32 	%r591, 0;
	@%p34 bra 	$L__BB0_58;
	and.b32  	%r591, %r206, 2147483644;
	neg.s32 	%r590, %r591;
	add.s64 	%rd10, %rd1, 8;
	mov.u32 	%r589, %r183;
$L__BB0_57:
	.pragma "nounroll";
	mul.wide.s32 	%rd29, %r589, 4;
	add.s64 	%rd30, %rd10, %rd29;
	ld.global.v2.u32 	{%r354, %r355}, [%rd3];
	shr.u32 	%r356, %r355, 2;
	xor.b32  	%r357, %r356, %r355;
	ld.global.v2.u32 	{%r358, %r359}, [%rd3+8];
	ld.global.v2.u32 	{%r360, %r361}, [%rd3+16];
	st.global.v2.u32 	[%rd3+8], {%r359, %r360};
	shl.b32 	%r362, %r361, 4;
	shl.b32 	%r363, %r357, 1;
	xor.b32  	%r364, %r363, %r362;
	xor.b32  	%r365, %r364, %r357;
	xor.b32  	%r366, %r365, %r361;
	st.global.v2.u32 	[%rd3+16], {%r361, %r366};
	add.s32 	%r367, %r354, 362437;
	st.global.v2.u32 	[%rd3], {%r367, %r358};
	add.s32 	%r368, %r366, %r367;
	cvt.rn.f32.u32 	%f2, %r368;
	fma.rn.f32 	%f3, %f2, 0f2F800000, 0f2F000000;
	mul.f32 	%f4, %f3, %f1;
	cvt.rzi.s32.f32 	%r369, %f4;
	ld.global.u32 	%r370, [%rd30+-8];
	add.s32 	%r371, %r369, %r183;
	mul.wide.s32 	%rd31, %r371, 4;
	add.s64 	%rd32, %rd1, %rd31;
	ld.global.u32 	%r372, [%rd32];
	st.global.u32 	[%rd30+-8], %r372;
	st.global.u32 	[%rd32], %r370;
	ld.global.v2.u32 	{%r373, %r374}, [%rd3];
	shr.u32 	%r375, %r374, 2;
	xor.b32  	%r376, %r375, %r374;
	ld.global.v2.u32 	{%r377, %r378}, [%rd3+8];
	ld.global.v2.u32 	{%r379, %r380}, [%rd3+16];
	st.global.v2.u32 	[%rd3+8], {%r378, %r379};
	shl.b32 	%r381, %r380, 4;
	shl.b32 	%r382, %r376, 1;
	xor.b32  	%r383, %r382, %r381;
	xor.b32  	%r384, %r383, %r376;
	xor.b32  	%r385, %r384, %r380;
	st.global.v2.u32 	[%rd3+16], {%r380, %r385};
	add.s32 	%r386, %r373, 362437;
	st.global.v2.u32 	[%rd3], {%r386, %r377};
	add.s32 	%r387, %r385, %r386;
	cvt.rn.f32.u32 	%f5, %r387;
	fma.rn.f32 	%f6, %f5, 0f2F800000, 0f2F000000;
	mul.f32 	%f7, %f6, %f1;
	cvt.rzi.s32.f32 	%r388, %f7;
	ld.global.u32 	%r389, [%rd30+-4];
	add.s32 	%r390, %r388, %r183;
	mul.wide.s32 	%rd33, %r390, 4;
	add.s64 	%rd34, %rd1, %rd33;
	ld.global.u32 	%r391, [%rd34];
	st.global.u32 	[%rd30+-4], %r391;
	st.global.u32 	[%rd34], %r389;
	ld.global.v2.u32 	{%r392, %r393}, [%rd3];
	shr.u32 	%r394, %r393, 2;
	xor.b32  	%r395, %r394, %r393;
	ld.global.v2.u32 	{%r396, %r397}, [%rd3+8];
	ld.global.v2.u32 	{%r398, %r399}, [%rd3+16];
	st.global.v2.u32 	[%rd3+8], {%r397, %r398};
	shl.b32 	%r400, %r399, 4;
	shl.b32 	%r401, %r395, 1;
	xor.b32  	%r402, %r401, %r400;
	xor.b32  	%r403, %r402, %r395;
	xor.b32  	%r404, %r403, %r399;
	st.global.v2.u32 	[%rd3+16], {%r399, %r404};
	add.s32 	%r405, %r392, 362437;
	st.global.v2.u32 	[%rd3], {%r405, %r396};
	add.s32 	%r406, %r404, %r405;
	cvt.rn.f32.u32 	%f8, %r406;
	fma.rn.f32 	%f9, %f8, 0f2F800000, 0f2F000000;
	mul.f32 	%f10, %f9, %f1;
	cvt.rzi.s32.f32 	%r407, %f10;
	ld.global.u32 	%r408, [%rd30];
	add.s32 	%r409, %r407, %r183;
	mul.wide.s32 	%rd35, %r409, 4;
	add.s64 	%rd36, %rd1, %rd35;
	ld.global.u32 	%r410, [%rd36];
	st.global.u32 	[%rd30], %r410;
	st.global.u32 	[%rd36], %r408;
	ld.global.v2.u32 	{%r411, %r412}, [%rd3];
	shr.u32 	%r413, %r412, 2;
	xor.b32  	%r414, %r413, %r412;
	ld.global.v2.u32 	{%r415, %r416}, [%rd3+8];
	ld.global.v2.u32 	{%r417, %r418}, [%rd3+16];
	st.global.v2.u32 	[%rd3+8], {%r416, %r417};
	shl.b32 	%r419, %r418, 4;
	shl.b32 	%r420, %r414, 1;
	xor.b32  	%r421, %r420, %r419;
	xor.b32  	%r422, %r421, %r414;
	xor.b32  	%r423, %r422, %r418;
	st.global.v2.u32 	[%rd3+16], {%r418, %r423};
	add.s32 	%r424, %r411, 362437;
	st.global.v2.u32 	[%rd3], {%r424, %r415};
	add.s32 	%r425, %r423, %r424;
	cvt.rn.f32.u32 	%f11, %r425;
	fma.rn.f32 	%f12, %f11, 0f2F800000, 0f2F000000;
	mul.f32 	%f13, %f12, %f1;
	cvt.rzi.s32.f32 	%r426, %f13;
	ld.global.u32 	%r427, [%rd30+4];
	add.s32 	%r428, %r426, %r183;
	mul.wide.s32 	%rd37, %r428, 4;
	add.s64 	%rd38, %rd1, %rd37;
	ld.global.u32 	%r429, [%rd38];
	st.global.u32 	[%rd30+4], %r429;
	st.global.u32 	[%rd38], %r427;
	add.s32 	%r590, %r590, 4;
	add.s32 	%r589, %r589, 4;
	setp.ne.s32 	%p35, %r590, 0;
	@%p35 bra 	$L__BB0_57;
$L__BB0_58:
	setp.eq.s32 	%p36, %r192, 0;
	@%p36 bra 	$L__BB0_63;
	setp.eq.s32 	%p37, %r192, 1;
	@%p37 bra 	$L__BB0_61;
	ld.global.v2.u32 	{%r430, %r431}, [%rd3];
	shr.u32 	%r432, %r431, 2;
	xor.b32  	%r433, %r432, %r431;
	ld.global.v2.u32 	{%r434, %r435}, [%rd3+8];
	ld.global.v2.u32 	{%r436, %r437}, [%rd3+16];
	st.global.v2.u32 	[%rd3+8], {%r435, %r436};
	shl.b32 	%r438, %r437, 4;
	shl.b32 	%r439, %r433, 1;
	xor.b32  	%r440, %r439, %r438;
	xor.b32  	%r441, %r440, %r433;
	xor.b32  	%r442, %r441, %r437;
	st.global.v2.u32 	[%rd3+16], {%r437, %r442};
	add.s32 	%r443, %r430, 362437;
	st.global.v2.u32 	[%rd3], {%r443, %r434};
	add.s32 	%r444, %r442, %r443;
	cvt.rn.f32.u32 	%f14, %r444;
	fma.rn.f32 	%f15, %f14, 0f2F800000, 0f2F000000;
	mul.f32 	%f16, %f15, %f1;
	cvt.rzi.s32.f32 	%r445, %f16;
	add.s32 	%r446, %r591, %r183;
	mul.wide.s32 	%rd39, %r446, 4;
	add.s64 	%rd40, %rd1, %rd39;
	ld.global.u32 	%r447, [%rd40];
	add.s32 	%r448, %r445, %r183;
	mul.wide.s32 	%rd41, %r448, 4;
	add.s64 	%rd42, %rd1, %rd41;
	ld.global.u32 	%r449, [%rd42];
	st.global.u32 	[%rd40], %r449;
	st.global.u32 	[%rd42], %r447;
	ld.global.v2.u32 	{%r450, %r451}, [%rd3];
	shr.u32 	%r452, %r451, 2;
	xor.b32  	%r453, %r452, %r451;
	ld.global.v2.u32 	{%r454, %r455}, [%rd3+8];
	ld.global.v2.u32 	{%r456, %r457}, [%rd3+16];
	st.global.v2.u32 	[%rd3+8], {%r455, %r456};
	shl.b32 	%r458, %r457, 4;
	shl.b32 	%r459, %r453, 1;
	xor.b32  	%r460, %r459, %r458;
	xor.b32  	%r461, %r460, %r453;
	xor.b32  	%r462, %r461, %r457;
	st.global.v2.u32 	[%rd3+16], {%r457, %r462};
	add.s32 	%r463, %r450, 362437;
	st.global.v2.u32 	[%rd3], {%r463, %r454};
	add.s32 	%r464, %r462, %r463;
	cvt.rn.f32.u32 	%f17, %r464;
	fma.rn.f32 	%f18, %f17, 0f2F800000, 0f2F000000;
	mul.f32 	%f19, %f18, %f1;
	cvt.rzi.s32.f32 	%r465, %f19;
	ld.global.u32 	%r466, [%rd40+4];
	add.s32 	%r467, %r465, %r183;
	mul.wide.s32 	%rd43, %r467, 4;
	add.s64 	%rd44, %rd1, %rd43;
	ld.global.u32 	%r468, [%rd44];
	st.global.u32 	[%rd40+4], %r468;
	st.global.u32 	[%rd44], %r466;
	add.s32 	%r591, %r591, 2;
$L__BB0_61:
	and.b32  	%r469, %r206, 1;
	setp.eq.b32 	%p38, %r469, 1;
	not.pred 	%p39, %p38;
	@%p39 bra 	$L__BB0_63;
	ld.global.v2.u32 	{%r470, %r471}, [%rd3];
	shr.u32 	%r472, %r471, 2;
	xor.b32  	%r473, %r472, %r471;
	ld.global.v2.u32 	{%r474, %r475}, [%rd3+8];
	ld.global.v2.u32 	{%r476, %r477}, [%rd3+16];
	st.global.v2.u32 	[%rd3+8], {%r475, %r476};
	shl.b32 	%r478, %r477, 4;
	shl.b32 	%r479, %r473, 1;
	xor.b32  	%r480, %r479, %r478;
	xor.b32  	%r481, %r480, %r473;
	xor.b32  	%r482, %r481, %r477;
	st.global.v2.u32 	[%rd3+16], {%r477, %r482};
	add.s32 	%r483, %r470, 362437;
	st.global.v2.u32 	[%rd3], {%r483, %r474};
	add.s32 	%r484, %r482, %r483;
	cvt.rn.f32.u32 	%f20, %r484;
	fma.rn.f32 	%f21, %f20, 0f2F800000, 0f2F000000;
	mul.f32 	%f22, %f21, %f1;
	cvt.rzi.s32.f32 	%r485, %f22;
	add.s32 	%r486, %r591, %r183;
	mul.wide.s32 	%rd45, %r486, 4;
	add.s64 	%rd46, %rd1, %rd45;
	ld.global.u32 	%r487, [%rd46];
	add.s32 	%r488, %r485, %r183;
	mul.wide.s32 	%rd47, %r488, 4;
	add.s64 	%rd48, %rd1, %rd47;
	ld.global.u32 	%r489, [%rd48];
	st.global.u32 	[%rd46], %r489;
	st.global.u32 	[%rd48], %r487;
$L__BB0_63:
	ret;

}
	// .globl	_Z14calculateCostsPiS_S_i
.visible .entry _Z14calculateCostsPiS_S_i(
	.param .u64 .ptr .align 1 _Z14calculateCostsPiS_S_i_param_0,
	.param .u64 .ptr .align 1 _Z14calculateCostsPiS_S_i_param_1,
	.param .u64 .ptr .align 1 _Z14calculateCostsPiS_S_i_param_2,
	.param .u32 _Z14calculateCostsPiS_S_i_param_3
)
{
	.reg .pred 	%p<11>;
	.reg .b32 	%r<118>;
	.reg .b64 	%rd<57>;

	ld.param.u64 	%rd7, [_Z14calculateCostsPiS_S_i_param_0];
	ld.param.u64 	%rd9, [_Z14calculateCostsPiS_S_i_param_1];
	ld.param.u64 	%rd8, [_Z14calculateCostsPiS_S_i_param_2];
	ld.param.u32 	%r30, [_Z14calculateCostsPiS_S_i_param_3];
	cvta.to.global.u64 	%rd1, %rd9;
	mov.u32 	%r31, %tid.x;
	mov.u32 	%r32, %ctaid.x;
	mov.u32 	%r33, %ntid.x;
	mad.lo.s32 	%r1, %r32, %r33, %r31;
	setp.gt.s32 	%p1, %r1, 99;
	@%p1 bra 	$L__BB1_14;
	cvta.to.global.u64 	%rd2, %rd7;
	mul.lo.s32 	%r2, %r30, %r1;
	mul.wide.s32 	%rd10, %r2, 4;
	add.s64 	%rd3, %rd2, %rd10;
	add.s32 	%r3, %r30, -1;
	setp.lt.s32 	%p2, %r30, 2;
	mov.b32 	%r117, 0;
	@%p2 bra 	$L__BB1_13;
	add.s32 	%r37, %r30, -2;
	and.b32  	%r4, %r3, 7;
	setp.lt.u32 	%p3, %r37, 7;
	mov.b32 	%r112, 0;
	mov.u32 	%r117, %r112;
	@%p3 bra 	$L__BB1_5;
	and.b32  	%r112, %r3, -8;
	ld.global.u32 	%r106, [%rd3];
	neg.s32 	%r105, %r112;
	add.s64 	%rd12, %rd10, %rd2;
	add.s64 	%rd56, %rd12, 16;
	mov.b32 	%r117, 0;
$L__BB1_4:
	.pragma "nounroll";
	ld.global.u32 	%r39, [%rd56+-12];
	mad.lo.s32 	%r40, %r106, %r30, %r39;
	mul.wide.s32 	%rd13, %r40, 4;
	add.s64 	%rd14, %rd1, %rd13;
	ld.global.u32 	%r41, [%rd14];
	add.s32 	%r42, %r41, %r117;
	ld.global.u32 	%r43, [%rd56+-8];
	mad.lo.s32 	%r44, %r39, %r30, %r43;
	mul.wide.s32 	%rd15, %r44, 4;
	add.s64 	%rd16, %rd1, %rd15;
	ld.global.u32 	%r45, [%rd16];
	add.s32 	%r46, %r45, %r42;
	ld.global.u32 	%r47, [%rd56+-4];
	mad.lo.s32 	%r48, %r43, %r30, %r47;
	mul.wide.s32 	%rd17, %r48, 4;
	add.s64 	%rd18, %rd1, %rd17;
	ld.global.u32 	%r49, [%rd18];
	add.s32 	%r50, %r49, %r46;
	ld.global.u32 	%r51, [%rd56];
	mad.lo.s32 	%r52, %r47, %r30, %r51;
	mul.wide.s32 	%rd19, %r52, 4;
	add.s64 	%rd20, %rd1, %rd19;
	ld.global.u32 	%r53, [%rd20];
	add.s32 	%r54, %r53, %r50;
	ld.global.u32 	%r55, [%rd56+4];
	mad.lo.s32 	%r56, %r51, %r30, %r55;
	mul.wide.s32 	%rd21, %r56, 4;
	add.s64 	%rd22, %rd1, %rd21;
	ld.global.u32 	%r57, [%rd22];
	add.s32 	%r58, %r57, %r54;
	ld.global.u32 	%r59, [%rd56+8];
	mad.lo.s32 	%r60, %r55, %r30, %r59;
	mul.wide.s32 	%rd23, %r60, 4;
	add.s64 	%rd24, %rd1, %rd23;
	ld.global.u32 	%r61, [%rd24];
	add.s32 	%r62, %r61, %r58;
	ld.global.u32 	%r63, [%rd56+12];
	mad.lo.s32 	%r64, %r59, %r30, %r63;
	mul.wide.s32 	%rd25, %r64, 4;
	add.s64 	%rd26, %rd1, %rd25;
	ld.global.u32 	%r65, [%rd26];
	add.s32 	%r66, %r65, %r62;
	ld.global.u32 	%r106, [%rd56+16];
	mad.lo.s32 	%r67, %r63, %r30, %r106;
	mul.wide.s32 	%rd27, %r67, 4;
	add.s64 	%rd28, %rd1, %rd27;
	ld.global.u32 	%r68, [%rd28];
	add.s32 	%r117, %r68, %r66;
	add.s32 	%r105, %r105, 8;
	add.s64 	%rd56, %rd56, 32;
	setp.ne.s32 	%p4, %r105, 0;
	@%p4 bra 	$L__BB1_4;
$L__BB1_5:
	setp.eq.s32 	%p5, %r4, 0;
	@%p5 bra 	$L__BB1_13;
	and.b32  	%r17, %r3, 3;
	setp.lt.u32 	%p6, %r4, 4;
	@%p6 bra 	$L__BB1_8;
	mul.wide.u32 	%rd29, %r112, 4;
	add.s64 	%rd30, %rd3, %rd29;
	ld.global.u32 	%r70, [%rd30];
	ld.global.u32 	%r71, [%rd30+4];
	mad.lo.s32 	%r72, %r70, %r30, %r71;
	mul.wide.s32 	%rd31, %r72, 4;
	add.s64 	%rd32, %rd1, %rd31;
	ld.global.u32 	%r73, [%rd32];
	add.s32 	%r74, %r73, %r117;
	ld.global.u32 	%r75, [%rd30+8];
	mad.lo.s32 	%r76, %r71, %r30, %r75;
	mul.wide.s32 	%rd33, %r76, 4;
	add.s64 	%rd34, %rd1, %rd33;
	ld.global.u32 	%r77, [%rd34];
	add.s32 	%r78, %r77, %r74;
	ld.global.u32 	%r79, [%rd30+12];
	mad.lo.s32 	%r80, %r75, %r30, %r79;
	mul.wide.s32 	%rd35, %r80, 4;
	add.s64 	%rd36, %rd1, %rd35;
	ld.global.u32 	%r81, [%rd36];
	add.s32 	%r82, %r81, %r78;
	add.s32 	%r112, %r112, 4;
	ld.global.u32 	%r83, [%rd30+16];
	mad.lo.s32 	%r84, %r79, %r30, %r83;
	mul.wide.s32 	%rd37, %r84, 4;
	add.s64 	%rd38, %rd1, %rd37;
	ld.global.u32 	%r85, [%rd38];
	add.s32 	%r117, %r85, %r82;
$L__BB1_8:
	setp.eq.s32 	%p7, %r17, 0;
	@%p7 bra 	$L__BB1_13;
	setp.eq.s32 	%p8, %r17, 1;
	@%p8 bra 	$L__BB1_11;
	mul.wide.u32 	%rd39, %r112, 4;
	add.s64 	%rd40, %rd3, %rd39;
	ld.global.u32 	%r87, [%rd40];
	ld.global.u32 	%r88, [%rd40+4];
	mad.lo.s32 	%r89, %r87, %r30, %r88;
	mul.wide.s32 	%rd41, %r89, 4;
	add.s64 	%rd42, %rd1, %rd41;
	ld.global.u32 	%r90, [%rd42];
	add.s32 	%r91, %r90, %r117;
	add.s32 	%r112, %r112, 2;
	ld.global.u32 	%r92, [%rd40+8];
	mad.lo.s32 	%r93, %r88, %r30, %r92;
	mul.wide.s32 	%rd43, %r93, 4;
	add.s64 	%rd44, %rd1, %rd43;
	ld.global.u32 	%r94, [%rd44];
	add.s32 	%r117, %r94, %r91;
$L__BB1_11:
	and.b32  	%r95, %r3, 1;
	setp.eq.b32 	%p9, %r95, 1;
	not.pred 	%p10, %p9;
	@%p10 bra 	$L__BB1_13;
	mul.wide.u32 	%rd45, %r112, 4;
	add.s64 	%rd46, %rd3, %rd45;
	ld.global.u32 	%r96, [%rd46];
	ld.global.u32 	%r97, [%rd46+4];
	mad.lo.s32 	%r98, %r96, %r30, %r97;
	mul.wide.s32 	%rd47, %r98, 4;
	add.s64 	%rd48, %rd1, %rd47;
	ld.global.u32 	%r99, [%rd48];
	add.s32 	%r117, %r99, %r117;
$L__BB1_13:
	mul.wide.s32 	%rd49, %r3, 4;
	add.s64 	%rd50, %rd3, %rd49;
	ld.global.u32 	%r100, [%rd50];
	ld.global.u32 	%r101, [%rd3];
	mad.lo.s32 	%r102, %r100, %r30, %r101;
	mul.wide.s32 	%rd51, %r102, 4;
	add.s64 	%rd52, %rd1, %rd51;
	ld.global.u32 	%r103, [%rd52];
	add.s32 	%r104, %r103, %r117;
	cvta.to.global.u64 	%rd53, %rd8;
	mul.wide.s32 	%rd54, %r1, 4;
	add.s64 	%rd55, %rd53, %rd54;
	st.global.u32 	[%rd55], %r104;
$L__BB1_14:
	ret;

}


// ===== COMPILED SASS (sm_100) =====

	.target	sm_100

	.elftype	@"ET_EXEC"


//--------------------- .note.nv.tkinfo           --------------------------
	.section	.note.nv.tkinfo,"",@"SHT_NOTE"
	.sectionflags	@"SHF_NOTE_NV_TKINFO"
	.tkinfo
        /*0018*/ 	.word	0x00000002
        /*0030*/ 	.string	""
        /*0030*/ 	.string	"ptxas"
        /*0030*/ 	.string	"Cuda compilation tools, release 13.0, V13.0.88"
        /*0030*/ 	.string	"Build cuda_13.0.r13.0/compiler.36424714_0"
        /*0030*/ 	.string	"-arch sm_100 -m 64 "



//--------------------- .note.nv.cuinfo           --------------------------
	.section	.note.nv.cuinfo,"",@"SHT_NOTE"
	.sectionflags	@"SHF_NOTE_NV_CUINFO"
        /*0018*/ 	.short	0x0002
        /*001a*/ 	.short	0x0064
        /*001c*/ 	.short	0x0082
	.zero		2


//--------------------- .nv.info                  --------------------------
	.section	.nv.info,"",@"SHT_CUDA_INFO"
	.align	4


	//----- nvinfo : EIATTR_REGCOUNT
	.align		4
        /*0000*/ 	.byte	0x04, 0x2f
        /*0002*/ 	.short	(.L_10 - .L_9)
	.align		4
.L_9:
        /*0004*/ 	.word	index@(_Z20initializePopulationPiiP17curandStateXORWOW)
        /*0008*/ 	.word	0x00000020


	//----- nvinfo : EIATTR_FRAME_SIZE
	.align		4
.L_10:
        /*000c*/ 	.byte	0x04, 0x11
        /*000e*/ 	.short	(.L_12 - .L_11)
	.align		4
.L_11:
        /*0010*/ 	.word	index@(_Z20initializePopulationPiiP17curandStateXORWOW)
        /*0014*/ 	.word	0x00000000


	//----- nvinfo : EIATTR_REGCOUNT
	.align		4
.L_12:
        /*0018*/ 	.byte	0x04, 0x2f
        /*001a*/ 	.short	(.L_14 - .L_13)
	.align		4
.L_13:
        /*001c*/ 	.word	index@(_Z14calculateCostsPiS_S_i)
        /*0020*/ 	.word	0x00000020


	//----- nvinfo : EIATTR_FRAME_SIZE
	.align		4
.L_14:
        /*0024*/ 	.byte	0x04, 0x11
        /*0026*/ 	.short	(.L_16 - .L_15)
	.align		4
.L_15:
        /*0028*/ 	.word	index@(_Z14calculateCostsPiS_S_i)
        /*002c*/ 	.word	0x00000000


	//----- nvinfo : EIATTR_MIN_STACK_SIZE
	.align		4
.L_16:
        /*0030*/ 	.byte	0x04, 0x12
        /*0032*/ 	.short	(.L_18 - .L_17)
	.align		4
.L_17:
        /*0034*/ 	.word	index@(_Z14calculateCostsPiS_S_i)
        /*0038*/ 	.word	0x00000000


	//----- nvinfo : EIATTR_MIN_STACK_SIZE
	.align		4
.L_18:
        /*003c*/ 	.byte	0x04, 0x12
        /*003e*/ 	.short	(.L_20 - .L_19)
	.align		4
.L_19:
        /*0040*/ 	.word	index@(_Z20initializePopulationPiiP17curandStateXORWOW)
        /*0044*/ 	.word	0x00000000
.L_20:


//--------------------- .nv.compat                --------------------------
	.section	.nv.compat,"",@"SHT_CUDA_COMPAT_INFO"
	.align	4
        /*0000*/ 	.byte	0x02, 0x09, 0x00, 0x00, 0x02, 0x02, 0x01, 0x00, 0x02, 0x05, 0x05, 0x00, 0x03, 0x07, 0x01, 0x01
        /*0010*/ 	.byte	0x02, 0x03, 0x00, 0x00, 0x02, 0x06, 0x01, 0x00, 0x04, 0x0b, 0x08, 0x00, 0x09, 0x00, 0x00, 0x00
        /*0020*/ 	.byte	0x00, 0x00, 0x00, 0x00


//--------------------- .nv.info._Z14calculateCostsPiS_S_i --------------------------
	.section	.nv.info._Z14calculateCostsPiS_S_i,"",@"SHT_CUDA_INFO"
	.sectionflags	@""
	.align	4


	//----- nvinfo : EIATTR_CUDA_API_VERSION
	.align		4
        /*0000*/ 	.byte	0x04, 0x37
        /*0002*/ 	.short	(.L_22 - .L_21)
.L_21:
        /*0004*/ 	.word	0x00000082


	//----- nvinfo : EIATTR_KPARAM_INFO
	.align		4
.L_22:
        /*0008*/ 	.byte	0x04, 0x17
        /*000a*/ 	.short	(.L_24 - .L_23)
.L_23:
        /*000c*/ 	.word	0x00000000
        /*0010*/ 	.short	0x0003
        /*0012*/ 	.short	0x0018
        /*0014*/ 	.byte	0x00, 0xf0, 0x11, 0x00


	//----- nvinfo : EIATTR_KPARAM_INFO
	.align		4
.L_24:
        /*0018*/ 	.byte	0x04, 0x17
        /*001a*/ 	.short	(.L_26 - .L_25)
.L_25:
        /*001c*/ 	.word	0x00000000
        /*0020*/ 	.short	0x0002
        /*0022*/ 	.short	0x0010
        /*0024*/ 	.byte	0x00, 0xf5, 0x21, 0x00


	//----- nvinfo : EIATTR_KPARAM_INFO
	.align		4
.L_26:
        /*0028*/ 	.byte	0x04, 0x17
        /*002a*/ 	.short	(.L_28 - .L_27)
.L_27:
        /*002c*/ 	.word	0x00000000
        /*0030*/ 	.short	0x0001
        /*0032*/ 	.short	0x0008
        /*0034*/ 	.byte	0x00, 0xf5, 0x21, 0x00


	//----- nvinfo : EIATTR_KPARAM_INFO
	.align		4
.L_28:
        /*0038*/ 	.byte	0x04, 0x17
        /*003a*/ 	.short	(.L_30 - .L_29)
.L_29:
        /*003c*/ 	.word	0x00000000
        /*0040*/ 	.short	0x0000
        /*0042*/ 	.short	0x0000
        /*0044*/ 	.byte	0x00, 0xf5, 0x21, 0x00


	//----- nvinfo : EIATTR_SPARSE_MMA_MASK
	.align		4
.L_30:
        /*0048*/ 	.byte	0x03, 0x50
        /*004a*/ 	.short	0x0000


	//----- nvinfo : EIATTR_MAXREG_COUNT
	.align		4
        /*004c*/ 	.byte	0x03, 0x1b
        /*004e*/ 	.short	0x00ff


	//----- nvinfo : EIATTR_MERCURY_ISA_VERSION
	.align		4
        /*0050*/ 	.byte	0x03, 0x5f
        /*0052*/ 	.short	0x0101


	//----- nvinfo : EIATTR_VRC_CTA_INIT_COUNT
	.align		4
        /*0054*/ 	.byte	0x02, 0x4a
	.zero		1
	.zero		1


	//----- nvinfo : EIATTR_EXIT_INSTR_OFFSETS
	.align		4
        /*0058*/ 	.byte	0x04, 0x1c
        /*005a*/ 	.short	(.L_32 - .L_31)


	//   ....[0]....
.L_31:
        /*005c*/ 	.word	0x00000060


	//   ....[1]....
        /*0060*/ 	.word	0x00000850


	//----- nvinfo : EIATTR_CBANK_PARAM_SIZE
	.align		4
.L_32:
        /*0064*/ 	.byte	0x03, 0x19
        /*0066*/ 	.short	0x001c


	//----- nvinfo : EIATTR_PARAM_CBANK
	.align		4
        /*0068*/ 	.byte	0x04, 0x0a
        /*006a*/ 	.short	(.L_34 - .L_33)
	.align		4
.L_33:
        /*006c*/ 	.word	index@(.nv.constant0._Z14calculateCostsPiS_S_i)
        /*0070*/ 	.short	0x0380
        /*0072*/ 	.short	0x001c


	//----- nvinfo : EIATTR_SW_WAR
	.align		4
.L_34:
        /*0074*/ 	.byte	0x04, 0x36
        /*0076*/ 	.short	(.L_36 - .L_35)
.L_35:
        /*0078*/ 	.word	0x00000008
.L_36:


//--------------------- .nv.info._Z20initializePopulationPiiP17curandStateXORWOW --------------------------
	.section	.nv.info._Z20initializePopulationPiiP17curandStateXORWOW,"",@"SHT_CUDA_INFO"
	.sectionflags	@""
	.align	4


	//----- nvinfo : EIATTR_CUDA_API_VERSION
	.align		4
        /*0000*/ 	.byte	0x04, 0x37
        /*0002*/ 	.short	(.L_38 - .L_37)
.L_37:
        /*0004*/ 	.word	0x00000082


	//----- nvinfo : EIATTR_KPARAM_INFO
	.align		4
.L_38:
        /*0008*/ 	.byte	0x04, 0x17
        /*000a*/ 	.short	(.L_40 - .L_39)
.L_39:
        /*000c*/ 	.word	0x00000000
        /*0010*/ 	.short	0x0002
        /*0012*/ 	.short	0x0010
        /*0014*/ 	.byte	0x00, 0xf5, 0x21, 0x00


	//----- nvinfo : EIATTR_KPARAM_INFO
	.align		4
.L_40:
        /*0018*/ 	.byte	0x04, 0x17
        /*001a*/ 	.short	(.L_42 - .L_41)
.L_41:
        /*001c*/ 	.word	0x00000000
        /*0020*/ 	.short	0x0001
        /*0022*/ 	.short	0x0008
        /*0024*/ 	.byte	0x00, 0xf0, 0x11, 0x00


	//----- nvinfo : EIATTR_KPARAM_INFO
	.align		4
.L_42:
        /*0028*/ 	.byte	0x04, 0x17
        /*002a*/ 	.short	(.L_44 - .L_43)
.L_43:
        /*002c*/ 	.word	0x00000000
        /*0030*/ 	.short	0x0000
        /*0032*/ 	.short	0x0000
        /*0034*/ 	.byte	0x00, 0xf5, 0x21, 0x00


	//----- nvinfo : EIATTR_SPARSE_MMA_MASK
	.align		4
.L_44:
        /*0038*/ 	.byte	0x03, 0x50
        /*003a*/ 	.short	0x0000


	//----- nvinfo : EIATTR_MAXREG_COUNT
	.align		4
        /*003c*/ 	.byte	0x03, 0x1b
        /*003e*/ 	.short	0x00ff


	//----- nvinfo : EIATTR_MERCURY_ISA_VERSION
	.align		4
        /*0040*/ 	.byte	0x03, 0x5f
        /*0042*/ 	.short	0x0101


	//----- nvinfo : EIATTR_VRC_CTA_INIT_COUNT
	.align		4
        /*0044*/ 	.byte	0x02, 0x4a
	.zero		1
	.zero		1


	//----- nvinfo : EIATTR_EXIT_INSTR_OFFSETS
	.align		4
        /*0048*/ 	.byte	0x04, 0x1c
        /*004a*/ 	.short	(.L_46 - .L_45)


	//   ....[0]....
.L_45:
        /*004c*/ 	.word	0x00000060


	//   ....[1]....
        /*0050*/ 	.word	0x00000ec0


	//   ....[2]....
        /*0054*/ 	.word	0x00001ba0


	//   ....[3]....
        /*0058*/ 	.word	0x00001fc0


	//   ....[4]....
        /*005c*/ 	.word	0x000021d0


	//----- nvinfo : EIATTR_CRS_STACK_SIZE
	.align		4
.L_46:
        /*0060*/ 	.byte	0x04, 0x1e
        /*0062*/ 	.short	(.L_48 - .L_47)
.L_47:
        /*0064*/ 	.word	0x00000000


	//----- nvinfo : EIATTR_CBANK_PARAM_SIZE
	.align		4
.L_48:
        /*0068*/ 	.byte	0x03, 0x19
        /*006a*/ 	.short	0x0018


	//----- nvinfo : EIATTR_PARAM_CBANK
	.align		4
        /*006c*/ 	.byte	0x04, 0x0a
        /*006e*/ 	.short	(.L_50 - .L_49)
	.align		4
.L_49:
        /*0070*/ 	.word	index@(.nv.constant0._Z20initializePopulationPiiP17curandStateXORWOW)
        /*0074*/ 	.short	0x0380
        /*0076*/ 	.short	0x0018


	//----- nvinfo : EIATTR_SW_WAR
	.align		4
.L_50:
        /*0078*/ 	.byte	0x04, 0x36
        /*007a*/ 	.short	(.L_52 - .L_51)
.L_51:
        /*007c*/ 	.word	0x00000008
.L_52:


//--------------------- .nv.callgraph             --------------------------
	.section	.nv.callgraph,"",@"SHT_CUDA_CALLGRAPH"
	.align	4
	.sectionentsize	8
	.align		4
        /*0000*/ 	.word	0x00000000
	.align		4
        /*0004*/ 	.word	0xffffffff
	.align		4
        /*0008*/ 	.word	0x00000000
	.align		4
        /*000c*/ 	.word	0xfffffffe
	.align		4
        /*0010*/ 	.word	0x00000000
	.align		4
        /*0014*/ 	.word	0xfffffffd
	.align		4
        /*0018*/ 	.word	0x00000000
	.align		4
        /*001c*/ 	.word	0xfffffffc


//--------------------- .nv.constant4             --------------------------
	.section	.nv.constant4,"a",@progbits
	.align	8
	.align		8
.nv.constant4:
        /*0000*/ 	.dword	precalc_xorwow_matrix
	.align		8
        /*0008*/ 	.dword	precalc_xorwow_offset_matrix
	.align		8
        /*0010*/ 	.dword	mrg32k3aM1
	.align		8
        /*0018*/ 	.dword	mrg32k3aM2
	.align		8
        /*0020*/ 	.dword	mrg32k3aM1SubSeq
	.align		8
        /*0028*/ 	.dword	mrg32k3aM2SubSeq
	.align		8
        /*0030*/ 	.dword	mrg32k3aM1Seq
	.align		8
        /*0038*/ 	.dword	mrg32k3aM2Seq


//--------------------- .nv.constant3             --------------------------
	.section	.nv.constant3,"a",@progbits
	.align	8
.nv.constant3:
	.type		__cr_lgamma_table,@object
	.size		__cr_lgamma_table,(.L_8 - __cr_lgamma_table)
__cr_lgamma_table:
        /*0000*/ 	.byte	0x00, 0x00, 0x00, 0x00, 0x00, 0x00, 0x00, 0x00, 0x00, 0x00, 0x00, 0x00, 0x00, 0x00, 0x00, 0x00
        /*0010*/ 	.byte	0xef, 0x39, 0xfa, 0xfe, 0x42, 0x2e, 0xe6, 0x3f, 0x02, 0x20, 0x2a, 0xfa, 0x0b, 0xab, 0xfc, 0x3f
        /*0020*/ 	.byte	0xf9, 0x2c, 0x92, 0x7c, 0xa7, 0x6c, 0x09, 0x40, 0xc9, 0x79, 0x44, 0x3c, 0x64, 0x26, 0x13, 0x40
        /*0030*/ 	.byte	0xca, 0x01, 0xcf, 0x3a, 0x27, 0x51, 0x1a, 0x40, 0x30, 0xcc, 0x2d, 0xf3, 0xe1, 0x0c, 0x21, 0x40
        /*0040*/ 	.byte	0x0d, 0xb7, 0xfc, 0x82, 0x8e, 0x35, 0x25, 0x40
.L_8:


//--------------------- .text._Z14calculateCostsPiS_S_i --------------------------
	.section	.text._Z14calculateCostsPiS_S_i,"ax",@progbits
	.align	128
        .global         _Z14calculateCostsPiS_S_i
        .type           _Z14calculateCostsPiS_S_i,@function
        .size           _Z14calculateCostsPiS_S_i,(.L_x_22 - _Z14calculateCostsPiS_S_i)
        .other          _Z14calculateCostsPiS_S_i,@"STO_CUDA_ENTRY STV_DEFAULT"
_Z14calculateCostsPiS_S_i:
.text._Z14calculateCostsPiS_S_i:
[----:B------:R-:W-:Y:S01]  /*0000*/  LDC R1, c[0x0][0x37c] ;  /* 0x0000df00ff017b82 */ /* 0x000fe20000000800 */
[----:B------:R-:W0:Y:S07]  /*0010*/  S2R R0, SR_TID.X ;  /* 0x0000000000007919 */ /* 0x000e2e0000002100 */
[----:B------:R-:W0:Y:S08]  /*0020*/  S2UR UR4, SR_CTAID.X ;  /* 0x00000000000479c3 */ /* 0x000e300000002500 */
[----:B------:R-:W0:Y:S02]  /*0030*/  LDC R3, c[0x0][0x360] ;  /* 0x0000d800ff037b82 */ /* 0x000e240000000800 */
[----:B0-----:R-:W-:-:S05]  /*0040*/  IMAD R0, R3, UR4, R0 ;  /* 0x0000000403007c24 */ /* 0x001fca000f8e0200 */
[----:B------:R-:W-:-:S13]  /*0050*/  ISETP.GT.AND P0, PT, R0, 0x63, PT ;  /* 0x000000630000780c */ /* 0x000fda0003f04270 */
[----:B------:R-:W-:Y:S05]  /*0060*/  @P0 EXIT ;  /* 0x000000000000094d */ /* 0x000fea0003800000 */
[----:B------:R-:W0:Y:S01]  /*0070*/  LDC R17, c[0x0][0x398] ;  /* 0x0000e600ff117b82 */ /* 0x000e220000000800 */
[----:B------:R-:W1:Y:S01]  /*0080*/  LDCU.64 UR4, c[0x0][0x358] ;  /* 0x00006b00ff0477ac */ /* 0x000e620008000a00 */
[----:B------:R-:W-:-:S06]  /*0090*/  HFMA2 R20, -RZ, RZ, 0, 0 ;  /* 0x00000000ff147431 */ /* 0x000fcc00000001ff */
[----:B------:R-:W2:Y:S01]  /*00a0*/  LDC.64 R2, c[0x0][0x380] ;  /* 0x0000e000ff027b82 */ /* 0x000ea20000000a00 */
[C---:B0-----:R-:W-:Y:S01]  /*00b0*/  ISETP.GE.AND P0, PT, R17.reuse, 0x2, PT ;  /* 0x000000021100780c */ /* 0x041fe20003f06270 */
[----:B------:R-:W-:Y:S01]  /*00c0*/  IMAD R5, R0, R17, RZ ;  /* 0x0000001100057224 */ /* 0x000fe200078e02ff */
[----:B------:R-:W-:-:S03]  /*00d0*/  IADD3 R19, PT, PT, R17, -0x1, RZ ;  /* 0xffffffff11137810 */ /* 0x000fc60007ffe0ff */
[----:B--2---:R-:W-:-:S08]  /*00e0*/  IMAD.WIDE R2, R5, 0x4, R2 ;  /* 0x0000000405027825 */ /* 0x004fd000078e0202 */
[----:B-1----:R-:W-:Y:S05]  /*00f0*/  @!P0 BRA `(.L_x_0) ;  /* 0x0000000400a88947 */ /* 0x002fea0003800000 */
[----:B------:R-:W-:Y:S02]  /*0100*/  IADD3 R4, PT, PT, R17, -0x2, RZ ;  /* 0xfffffffe11047810 */ /* 0x000fe40007ffe0ff */
[----:B------:R-:W-:Y:S02]  /*0110*/  CS2R R20, SRZ ;  /* 0x0000000000147805 */ /* 0x000fe4000001ff00 */
[----:B------:R-:W-:Y:S02]  /*0120*/  LOP3.LUT R24, R19, 0x7, RZ, 0xc0, !PT ;  /* 0x0000000713187812 */ /* 0x000fe400078ec0ff */
[----:B------:R-:W-:Y:S02]  /*0130*/  ISETP.GE.U32.AND P1, PT, R4, 0x7, PT ;  /* 0x000000070400780c */ /* 0x000fe40003f26070 */
[----:B------:R-:W-:-:S11]  /*0140*/  ISETP.NE.AND P0, PT, R24, RZ, PT ;  /* 0x000000ff1800720c */ /* 0x000fd60003f05270 */
[----:B------:R-:W-:Y:S05]  /*0150*/  @!P1 BRA `(.L_x_1) ;  /* 0x0000000000c09947 */ /* 0x000fea0003800000 */
[----:B------:R0:W5:Y:S01]  /*0160*/  LDG.E R18, desc[UR4][R2.64] ;  /* 0x0000000402127981 */ /* 0x000162000c1e1900 */
[----:B------:R-:W-:Y:S02]  /*0170*/  IADD3 R4, P1, PT, R2, 0x10, RZ ;  /* 0x0000001002047810 */ /* 0x000fe40007f3e0ff */
[----:B------:R-:W-:Y:S02]  /*0180*/  LOP3.LUT R21, R19, 0xfffffff8, RZ, 0xc0, !PT ;  /* 0xfffffff813157812 */ /* 0x000fe400078ec0ff */
[----:B------:R-:W-:Y:S02]  /*0190*/  MOV R20, RZ ;  /* 0x000000ff00147202 */ /* 0x000fe40000000f00 */
[----:B------:R-:W-:Y:S02]  /*01a0*/  IADD3.X R5, PT, PT, RZ, R3, RZ, P1, !PT ;  /* 0x00000003ff057210 */ /* 0x000fe40000ffe4ff */
[----:B------:R-:W-:-:S07]  /*01b0*/  IADD3 R16, PT, PT, -R21, RZ, RZ ;  /* 0x000000ff15107210 */ /* 0x000fce0007ffe1ff */
.L_x_2:
[----:B------:R-:W2:Y:S01]  /*01c0*/  LDG.E R14, desc[UR4][R4.64+-0xc] ;  /* 0xfffff404040e7981 */ /* 0x000ea2000c1e1900 */
[----:B------:R-:W1:Y:S03]  /*01d0*/  LDC.64 R6, c[0x0][0x388] ;  /* 0x0000e200ff067b82 */ /* 0x000e660000000a00 */
[----:B------:R-:W3:Y:S04]  /*01e0*/  LDG.E R13, desc[UR4][R4.64+-0x8] ;  /* 0xfffff804040d7981 */ /* 0x000ee8000c1e1900 */
[----:B------:R-:W4:Y:S04]  /*01f0*/  LDG.E R12, desc[UR4][R4.64+-0x4] ;  /* 0xfffffc04040c7981 */ /* 0x000f28000c1e1900 */
[----:B------:R-:W4:Y:S04]  /*0200*/  LDG.E R11, desc[UR4][R4.64] ;  /* 0x00000004040b7981 */ /* 0x000f28000c1e1900 */
[----:B------:R-:W4:Y:S04]  /*0210*/  LDG.E R10, desc[UR4][R4.64+0x4] ;  /* 0x00000404040a7981 */ /* 0x000f28000c1e1900 */
[----:B------:R-:W4:Y:S04]  /*0220*/  LDG.E R8, desc[UR4][R4.64+0x8] ;  /* 0x0000080404087981 */ /* 0x000f28000c1e1900 */
[----:B------:R-:W4:Y:S01]  /*0230*/  LDG.E R9, desc[UR4][R4.64+0xc] ;  /* 0x00000c0404097981 */ /* 0x000f22000c1e1900 */
[----:B--2--5:R-:W-:-:S03]  /*0240*/  IMAD R27, R18, R17, R14 ;  /* 0x00000011121b7224 */ /* 0x024fc600078e020e */
[----:B------:R-:W2:Y:S01]  /*0250*/  LDG.E R18, desc[UR4][R4.64+0x10] ;  /* 0x0000100404127981 */ /* 0x000ea2000c1e1900 */
[----:B---3--:R-:W-:Y:S02]  /*0260*/  IMAD R15, R14, R17, R13 ;  /* 0x000000110e0f7224 */ /* 0x008fe400078e020d */
[----:B-1----:R-:W-:-:S04]  /*0270*/  IMAD.WIDE R26, R27, 0x4, R6 ;  /* 0x000000041b1a7825 */ /* 0x002fc800078e0206 */
[----:B----4-:R-:W-:Y:S01]  /*0280*/  IMAD R23, R13, R17, R12 ;  /* 0x000000110d177224 */ /* 0x010fe200078e020c */
[----:B------:R-:W3:Y:S01]  /*0290*/  LDG.E R25, desc[UR4][R26.64] ;  /* 0x000000041a197981 */ /* 0x000ee2000c1e1900 */
[----:B------:R-:W-:-:S04]  /*02a0*/  IMAD.WIDE R14, R15, 0x4, R6 ;  /* 0x000000040f0e7825 */ /* 0x000fc800078e0206 */
[----:B------:R-:W-:Y:S01]  /*02b0*/  IMAD.WIDE R22, R23, 0x4, R6 ;  /* 0x0000000417167825 */ /* 0x000fe200078e0206 */
[----:B------:R1:W3:Y:S03]  /*02c0*/  LDG.E R28, desc[UR4][R14.64] ;  /* 0x000000040e1c7981 */ /* 0x0002e6000c1e1900 */
[-C--:B------:R-:W-:Y:S02]  /*02d0*/  IMAD R13, R12, R17.reuse, R11 ;  /* 0x000000110c0d7224 */ /* 0x080fe400078e020b */
[-C--:B------:R-:W-:Y:S01]  /*02e0*/  IMAD R29, R11, R17.reuse, R10 ;  /* 0x000000110b1d7224 */ /* 0x080fe200078e020a */
[----:B------:R4:W3:Y:S01]  /*02f0*/  LDG.E R22, desc[UR4][R22.64] ;  /* 0x0000000416167981 */ /* 0x0008e2000c1e1900 */
[----:B-1----:R-:W-:Y:S02]  /*0300*/  IMAD R15, R10, R17, R8 ;  /* 0x000000110a0f7224 */ /* 0x002fe400078e0208 */
[----:B------:R-:W-:-:S04]  /*0310*/  IMAD.WIDE R10, R13, 0x4, R6 ;  /* 0x000000040d0a7825 */ /* 0x000fc800078e0206 */
[----:B------:R-:W-:Y:S02]  /*0320*/  IMAD.WIDE R12, R29, 0x4, R6 ;  /* 0x000000041d0c7825 */ /* 0x000fe400078e0206 */
[----:B------:R-:W3:Y:S02]  /*0330*/  LDG.E R11, desc[UR4][R10.64] ;  /* 0x000000040a0b7981 */ /* 0x000ee4000c1e1900 */
[-C--:B----4-:R-:W-:Y:S02]  /*0340*/  IMAD R23, R8, R17.reuse, R9 ;  /* 0x0000001108177224 */ /* 0x090fe400078e0209 */
[----:B------:R-:W4:Y:S01]  /*0350*/  LDG.E R12, desc[UR4][R12.64] ;  /* 0x000000040c0c7981 */ /* 0x000f22000c1e1900 */
[----:B--2---:R-:W-:Y:S02]  /*0360*/  IMAD R29, R9, R17, R18 ;  /* 0x00000011091d7224 */ /* 0x004fe400078e0212 */
[----:B------:R-:W-:-:S04]  /*0370*/  IMAD.WIDE R8, R15, 0x4, R6 ;  /* 0x000000040f087825 */ /* 0x000fc800078e0206 */
[--C-:B------:R-:W-:Y:S02]  /*0380*/  IMAD.WIDE R14, R23, 0x4, R6.reuse ;  /* 0x00000004170e7825 */ /* 0x100fe400078e0206 */
[----:B------:R-:W4:Y:S02]  /*0390*/  LDG.E R8, desc[UR4][R8.64] ;  /* 0x0000000408087981 */ /* 0x000f24000c1e1900 */
[----:B------:R-:W-:Y:S02]  /*03a0*/  IMAD.WIDE R6, R29, 0x4, R6 ;  /* 0x000000041d067825 */ /* 0x000fe400078e0206 */
[----:B------:R-:W2:Y:S04]  /*03b0*/  LDG.E R15, desc[UR4][R14.64] ;  /* 0x000000040e0f7981 */ /* 0x000ea8000c1e1900 */
[----:B------:R-:W2:Y:S01]  /*03c0*/  LDG.E R6, desc[UR4][R6.64] ;  /* 0x0000000406067981 */ /* 0x000ea2000c1e1900 */
[----:B------:R-:W-:-:S04]  /*03d0*/  IADD3 R16, PT, PT, R16, 0x8, RZ ;  /* 0x0000000810107810 */ /* 0x000fc80007ffe0ff */
[----:B------:R-:W-:Y:S02]  /*03e0*/  ISETP.NE.AND P1, PT, R16, RZ, PT ;  /* 0x000000ff1000720c */ /* 0x000fe40003f25270 */
[----:B---3--:R-:W-:Y:S02]  /*03f0*/  IADD3 R25, PT, PT, R28, R25, R20 ;  /* 0x000000191c197210 */ /* 0x008fe40007ffe014 */
[----:B------:R-:W-:Y:S02]  /*0400*/  IADD3 R4, P2, PT, R4, 0x20, RZ ;  /* 0x0000002004047810 */ /* 0x000fe40007f5e0ff */
[----:B------:R-:W-:Y:S02]  /*0410*/  IADD3 R25, PT, PT, R11, R22, R25 ;  /* 0x000000160b197210 */ /* 0x000fe40007ffe019 */
[----:B------:R-:W-:Y:S02]  /*0420*/  IADD3.X R5, PT, PT, RZ, R5, RZ, P2, !PT ;  /* 0x00000005ff057210 */ /* 0x000fe400017fe4ff */
[----:B----4-:R-:W-:-:S04]  /*0430*/  IADD3 R12, PT, PT, R8, R12, R25 ;  /* 0x0000000c080c7210 */ /* 0x010fc80007ffe019 */
[----:B--2---:R-:W-:Y:S01]  /*0440*/  IADD3 R20, PT, PT, R6, R15, R12 ;  /* 0x0000000f06147210 */ /* 0x004fe20007ffe00c */
[----:B------:R-:W-:Y:S06]  /*0450*/  @P1 BRA `(.L_x_2) ;  /* 0xfffffffc00581947 */ /* 0x000fec000383ffff */
.L_x_1:
[----:B------:R-:W-:Y:S05]  /*0460*/  @!P0 BRA `(.L_x_0) ;  /* 0x0000000000cc8947 */ /* 0x000fea0003800000 */
[----:B------:R-:W-:Y:S02]  /*0470*/  ISETP.GE.U32.AND P0, PT, R24, 0x4, PT ;  /* 0x000000041800780c */ /* 0x000fe40003f06070 */
[----:B------:R-:W-:-:S04]  /*0480*/  LOP3.LUT R14, R19, 0x3, RZ, 0xc0, !PT ;  /* 0x00000003130e7812 */ /* 0x000fc800078ec0ff */
[----:B------:R-:W-:-:S07]  /*0490*/  ISETP.NE.AND P1, PT, R14, RZ, PT ;  /* 0x000000ff0e00720c */ /* 0x000fce0003f25270 */
[----:B------:R-:W-:Y:S06]  /*04a0*/  @!P0 BRA `(.L_x_3) ;  /* 0x0000000000588947 */ /* 0x000fec0003800000 */
[----:B------:R-:W-:Y:S01]  /*04b0*/  IMAD.WIDE.U32 R12, R21, 0x4, R2 ;  /* 0x00000004150c7825 */ /* 0x000fe200078e0002 */
[----:B------:R-:W1:Y:S04]  /*04c0*/  LDC.64 R4, c[0x0][0x388] ;  /* 0x0000e200ff047b82 */ /* 0x000e680000000a00 */
[----:B------:R-:W2:Y:S04]  /*04d0*/  LDG.E R6, desc[UR4][R12.64] ;  /* 0x000000040c067981 */ /* 0x000ea8000c1e1900 */
[----:B------:R-:W2:Y:S04]  /*04e0*/  LDG.E R8, desc[UR4][R12.64+0x4] ;  /* 0x000004040c087981 */ /* 0x000ea8000c1e1900 */
[----:B------:R-:W3:Y:S04]  /*04f0*/  LDG.E R10, desc[UR4][R12.64+0x8] ;  /* 0x000008040c0a7981 */ /* 0x000ee8000c1e1900 */
[----:B------:R-:W4:Y:S04]  /*0500*/  LDG.E R16, desc[UR4][R12.64+0xc] ;  /* 0x00000c040c107981 */ /* 0x000f28000c1e1900 */
[----:B------:R-:W5:Y:S01]  /*0510*/  LDG.E R15, desc[UR4][R12.64+0x10] ;  /* 0x000010040c0f7981 */ /* 0x000f62000c1e1900 */
[----:B--2---:R-:W-:-:S02]  /*0520*/  IMAD R7, R6, R17, R8 ;  /* 0x0000001106077224 */ /* 0x004fc400078e0208 */
[----:B---3--:R-:W-:Y:S02]  /*0530*/  IMAD R9, R8, R17, R10 ;  /* 0x0000001108097224 */ /* 0x008fe400078e020a */
[----:B-1----:R-:W-:-:S04]  /*0540*/  IMAD.WIDE R6, R7, 0x4, R4 ;  /* 0x0000000407067825 */ /* 0x002fc800078e0204 */
[-C--:B----4-:R-:W-:Y:S02]  /*0550*/  IMAD R11, R10, R17.reuse, R16 ;  /* 0x000000110a0b7224 */ /* 0x090fe400078e0210 */
[----:B-----5:R-:W-:Y:S01]  /*0560*/  IMAD R15, R16, R17, R15 ;  /* 0x00000011100f7224 */ /* 0x020fe200078e020f */
[----:B------:R-:W2:Y:S01]  /*0570*/  LDG.E R7, desc[UR4][R6.64] ;  /* 0x0000000406077981 */ /* 0x000ea2000c1e1900 */
[----:B------:R-:W-:-:S04]  /*0580*/  IMAD.WIDE R8, R9, 0x4, R4 ;  /* 0x0000000409087825 */ /* 0x000fc800078e0204 */
[--C-:B------:R-:W-:Y:S02]  /*0590*/  IMAD.WIDE R10, R11, 0x4, R4.reuse ;  /* 0x000000040b0a7825 */ /* 0x100fe400078e0204 */
[----:B------:R-:W2:Y:S02]  /*05a0*/  LDG.E R8, desc[UR4][R8.64] ;  /* 0x0000000408087981 */ /* 0x000ea4000c1e1900 */
[----:B------:R-:W-:Y:S02]  /*05b0*/  IMAD.WIDE R4, R15, 0x4, R4 ;  /* 0x000000040f047825 */ /* 0x000fe400078e0204 */
[----:B------:R-:W3:Y:S04]  /*05c0*/  LDG.E R11, desc[UR4][R10.64] ;  /* 0x000000040a0b7981 */ /* 0x000ee8000c1e1900 */
[----:B------:R-:W3:Y:S01]  /*05d0*/  LDG.E R4, desc[UR4][R4.64] ;  /* 0x0000000404047981 */ /* 0x000ee2000c1e1900 */
[----:B------:R-:W-:-:S02]  /*05e0*/  IADD3 R21, PT, PT, R21, 0x4, RZ ;  /* 0x0000000415157810 */ /* 0x000fc40007ffe0ff */
[----:B--2---:R-:W-:-:S04]  /*05f0*/  IADD3 R20, PT, PT, R8, R7, R20 ;  /* 0x0000000708147210 */ /* 0x004fc80007ffe014 */
[----:B---3--:R-:W-:-:S07]  /*0600*/  IADD3 R20, PT, PT, R4, R11, R20 ;  /* 0x0000000b04147210 */ /* 0x008fce0007ffe014 */
.L_x_3:
[----:B------:R-:W-:Y:S05]  /*0610*/  @!P1 BRA `(.L_x_0) ;  /* 0x0000000000609947 */ /* 0x000fea0003800000 */
[----:B------:R-:W-:Y:S02]  /*0620*/  ISETP.NE.AND P0, PT, R14, 0x1, PT ;  /* 0x000000010e00780c */ /* 0x000fe40003f05270 */
[----:B------:R-:W-:-:S04]  /*0630*/  LOP3.LUT R4, R19, 0x1, RZ, 0xc0, !PT ;  /* 0x0000000113047812 */ /* 0x000fc800078ec0ff */
[----:B------:R-:W-:-:S07]  /*0640*/  ISETP.NE.U32.AND P1, PT, R4, 0x1, PT ;  /* 0x000000010400780c */ /* 0x000fce0003f25070 */
[C-C-:B------:R-:W-:Y:S01]  /*0650*/  @P0 IMAD.WIDE.U32 R10, R21.reuse, 0x4, R2.reuse ;  /* 0x00000004150a0825 */ /* 0x140fe200078e0002 */
[----:B------:R-:W-:Y:S01]  /*0660*/  @P0 IADD3 R21, PT, PT, R21, 0x2, RZ ;  /* 0x0000000215150810 */ /* 0x000fe20007ffe0ff */
[----:B------:R-:W1:Y:S03]  /*0670*/  @P0 LDC.64 R6, c[0x0][0x388] ;  /* 0x0000e200ff060b82 */ /* 0x000e660000000a00 */
[----:B------:R-:W2:Y:S01]  /*0680*/  @P0 LDG.E R12, desc[UR4][R10.64] ;  /* 0x000000040a0c0981 */ /* 0x000ea2000c1e1900 */
[----:B------:R-:W-:-:S03]  /*0690*/  @!P1 IMAD.WIDE.U32 R8, R21, 0x4, R2 ;  /* 0x0000000415089825 */ /* 0x000fc600078e0002 */
[----:B------:R-:W2:Y:S01]  /*06a0*/  @P0 LDG.E R16, desc[UR4][R10.64+0x4] ;  /* 0x000004040a100981 */ /* 0x000ea2000c1e1900 */
[----:B------:R-:W3:Y:S03]  /*06b0*/  @!P1 LDC.64 R4, c[0x0][0x388] ;  /* 0x0000e200ff049b82 */ /* 0x000ee60000000a00 */
[----:B------:R-:W4:Y:S04]  /*06c0*/  @P0 LDG.E R18, desc[UR4][R10.64+0x8] ;  /* 0x000008040a120981 */ /* 0x000f28000c1e1900 */
[----:B------:R-:W5:Y:S04]  /*06d0*/  @!P1 LDG.E R14, desc[UR4][R8.64] ;  /* 0x00000004080e9981 */ /* 0x000f68000c1e1900 */
[----:B------:R-:W5:Y:S01]  /*06e0*/  @!P1 LDG.E R15, desc[UR4][R8.64+0x4] ;  /* 0x00000404080f9981 */ /* 0x000f62000c1e1900 */
[----:B--2---:R-:W-:-:S02]  /*06f0*/  @P0 IMAD R13, R12, R17, R16 ;  /* 0x000000110c0d0224 */ /* 0x004fc400078e0210 */
[----:B----4-:R-:W-:Y:S02]  /*0700*/  @P0 IMAD R21, R16, R17, R18 ;  /* 0x0000001110150224 */ /* 0x010fe400078e0212 */
[----:B-1----:R-:W-:-:S04]  /*0710*/  @P0 IMAD.WIDE R12, R13, 0x4, R6 ;  /* 0x000000040d0c0825 */ /* 0x002fc800078e0206 */
[----:B------:R-:W-:Y:S02]  /*0720*/  @P0 IMAD.WIDE R6, R21, 0x4, R6 ;  /* 0x0000000415060825 */ /* 0x000fe400078e0206 */
[----:B------:R-:W2:Y:S02]  /*0730*/  @P0 LDG.E R13, desc[UR4][R12.64] ;  /* 0x000000040c0d0981 */ /* 0x000ea4000c1e1900 */
[----:B-----5:R-:W-:Y:S02]  /*0740*/  @!P1 IMAD R15, R14, R17, R15 ;  /* 0x000000110e0f9224 */ /* 0x020fe400078e020f */
[----:B------:R-:W2:Y:S02]  /*0750*/  @P0 LDG.E R6, desc[UR4][R6.64] ;  /* 0x0000000406060981 */ /* 0x000ea4000c1e1900 */
[----:B---3--:R-:W-:-:S06]  /*0760*/  @!P1 IMAD.WIDE R4, R15, 0x4, R4 ;  /* 0x000000040f049825 */ /* 0x008fcc00078e0204 */
[----:B------:R-:W3:Y:S01]  /*0770*/  @!P1 LDG.E R5, desc[UR4][R4.64] ;  /* 0x0000000404059981 */ /* 0x000ee2000c1e1900 */
[----:B--2---:R-:W-:-:S04]  /*0780*/  @P0 IADD3 R20, PT, PT, R6, R13, R20 ;  /* 0x0000000d06140210 */ /* 0x004fc80007ffe014 */
[----:B---3--:R-:W-:-:S07]  /*0790*/  @!P1 IADD3 R20, PT, PT, R20, R5, RZ ;  /* 0x0000000514149210 */ /* 0x008fce0007ffe0ff */
.L_x_0:
[----:B------:R-:W-:Y:S01]  /*07a0*/  IMAD.WIDE R4, R19, 0x4, R2 ;  /* 0x0000000413047825 */ /* 0x000fe200078e0202 */
[----:B------:R-:W1:Y:S01]  /*07b0*/  LDC.64 R6, c[0x0][0x388] ;  /* 0x0000e200ff067b82 */ /* 0x000e620000000a00 */
[----:B0-----:R-:W2:Y:S04]  /*07c0*/  LDG.E R2, desc[UR4][R2.64] ;  /* 0x0000000402027981 */ /* 0x001ea8000c1e1900 */
[----:B------:R-:W2:Y:S03]  /*07d0*/  LDG.E R4, desc[UR4][R4.64] ;  /* 0x0000000404047981 */ /* 0x000ea6000c1e1900 */
[----:B------:R-:W0:Y:S01]  /*07e0*/  LDC.64 R8, c[0x0][0x390] ;  /* 0x0000e400ff087b82 */ /* 0x000e220000000a00 */
[----:B--2---:R-:W-:-:S04]  /*07f0*/  IMAD R17, R4, R17, R2 ;  /* 0x0000001104117224 */ /* 0x004fc800078e0202 */
[----:B-1----:R-:W-:-:S06]  /*0800*/  IMAD.WIDE R6, R17, 0x4, R6 ;  /* 0x0000000411067825 */ /* 0x002fcc00078e0206 */
[----:B------:R-:W2:Y:S01]  /*0810*/  LDG.E R7, desc[UR4][R6.64] ;  /* 0x0000000406077981 */ /* 0x000ea2000c1e1900 */
[----:B0-----:R-:W-:Y:S01]  /*0820*/  IMAD.WIDE R8, R0, 0x4, R8 ;  /* 0x0000000400087825 */ /* 0x001fe200078e0208 */
[----:B--2---:R-:W-:-:S05]  /*0830*/  IADD3 R11, PT, PT, R7, R20, RZ ;  /* 0x00000014070b7210 */ /* 0x004fca0007ffe0ff */
[----:B------:R-:W-:Y:S01]  /*0840*/  STG.E desc[UR4][R8.64], R11 ;  /* 0x0000000b08007986 */ /* 0x000fe2000c101904 */
[----:B------:R-:W-:Y:S05]  /*0850*/  EXIT ;  /* 0x000000000000794d */ /* 0x000fea0003800000 */
.L_x_4:
[----:B------:R-:W-:-:S00]  /*0860*/  BRA `(.L_x_4) ;  /* 0xfffffffc00fc7947 */ /* 0x000fc0000383ffff */
[----:B------:R-:W-:-:S00]  /*0870*/  NOP ;  /* 0x0000000000007918 */ /* 0x000fc00000000000 */
        /* <DEDUP_REMOVED lines=8> */
.L_x_22:


//--------------------- .text._Z20initializePopulationPiiP17curandStateXORWOW --------------------------
	.section	.text._Z20initializePopulationPiiP17curandStateXORWOW,"ax",@progbits
	.align	128
        .global         _Z20initializePopulationPiiP17curandStateXORWOW
        .type           _Z20initializePopulationPiiP17curandStateXORWOW,@function
        .size           _Z20initializePopulationPiiP17curandStateXORWOW,(.L_x_23 - _Z20initializePopulationPiiP17curandStateXORWOW)
        .other          _Z20initializePopulationPiiP17curandStateXORWOW,@"STO_CUDA_ENTRY STV_DEFAULT"
_Z20initializePopulationPiiP17curandStateXORWOW:
.text._Z20initializePopulationPiiP17curandStateXORWOW:
[----:B------:R-:W-:Y:S01]  /*0000*/  LDC R1, c[0x0][0x37c] ;  /* 0x0000df00ff017b82 */ /* 0x000fe20000000800 */
[----:B------:R-:W0:Y:S07]  /*0010*/  S2R R0, SR_TID.X ;  /* 0x0000000000007919 */ /* 0x000e2e0000002100 */
[----:B------:R-:W0:Y:S08]  /*0020*/  S2UR UR4, SR_CTAID.X ;  /* 0x00000000000479c3 */ /* 0x000e300000002500 */
[----:B------:R-:W0:Y:S02]  /*0030*/  LDC R3, c[0x0][0x360] ;  /* 0x0000d800ff037b82 */ /* 0x000e240000000800 */
[----:B0-----:R-:W-:-:S05]  /*0040*/  IMAD R0, R3, UR4, R0 ;  /* 0x0000000403007c24 */ /* 0x001fca000f8e0200 */
[----:B------:R-:W-:-:S13]  /*0050*/  ISETP.GT.AND P0, PT, R0, 0x63, PT ;  /* 0x000000630000780c */ /* 0x000fda0003f04270 */
[----:B------:R-:W-:Y:S05]  /*0060*/  @P0 EXIT ;  /* 0x000000000000094d */ /* 0x000fea0003800000 */
[----:B------:R-:W0:Y:S01]  /*0070*/  LDC.64 R22, c[0x0][0x390] ;  /* 0x0000e400ff167b82 */ /* 0x000e220000000a00 */
[----:B------:R-:W1:Y:S01]  /*0080*/  LDCU.64 UR8, c[0x0][0x358] ;  /* 0x00006b00ff0877ac */ /* 0x000e620008000a00 */
[----:B------:R-:W-:Y:S01]  /*0090*/  IMAD.MOV.U32 R2, RZ, RZ, 0x3198c20f ;  /* 0x3198c20fff027424 */ /* 0x000fe200078e00ff */
[----:B------:R-:W-:Y:S01]  /*00a0*/  ISETP.NE.AND P0, PT, R0, RZ, PT ;  /* 0x000000ff0000720c */ /* 0x000fe20003f05270 */
[----:B------:R-:W-:Y:S01]  /*00b0*/  IMAD.MOV.U32 R3, RZ, RZ, 0x5efdb30c ;  /* 0x5efdb30cff037424 */ /* 0x000fe200078e00ff */
[----:B------:R-:W-:Y:S01]  /*00c0*/  BSSY.RECONVERGENT B0, `(.L_x_5) ;  /* 0x00000da000007945 */ /* 0x000fe20003800200 */
[----:B------:R-:W-:Y:S02]  /*00d0*/  IMAD.MOV.U32 R4, RZ, RZ, 0x423bb012 ;  /* 0x423bb012ff047424 */ /* 0x000fe400078e00ff */
[----:B------:R-:W-:Y:S02]  /*00e0*/  IMAD.MOV.U32 R5, RZ, RZ, -0x75bd8fc ;  /* 0xf8a42704ff057424 */ /* 0x000fe400078e00ff */
[----:B------:R-:W-:-:S02]  /*00f0*/  IMAD.MOV.U32 R6, RZ, RZ, -0x23270784 ;  /* 0xdcd8f87cff067424 */ /* 0x000fc400078e00ff */
[----:B------:R-:W-:Y:S02]  /*0100*/  IMAD.MOV.U32 R7, RZ, RZ, 0x57fa2510 ;  /* 0x57fa2510ff077424 */ /* 0x000fe400078e00ff */
[----:B0-----:R-:W-:-:S05]  /*0110*/  IMAD.WIDE R22, R0, 0x30, R22 ;  /* 0x0000003000167825 */ /* 0x001fca00078e0216 */
[----:B-1----:R0:W-:Y:S04]  /*0120*/  STG.E.64 desc[UR8][R22.64], R2 ;  /* 0x0000000216007986 */ /* 0x0021e8000c101b08 */
[----:B------:R0:W-:Y:S04]  /*0130*/  STG.E.64 desc[UR8][R22.64+0x8], R4 ;  /* 0x0000080416007986 */ /* 0x0001e8000c101b08 */
[----:B------:R0:W-:Y:S01]  /*0140*/  STG.E.64 desc[UR8][R22.64+0x10], R6 ;  /* 0x0000100616007986 */ /* 0x0001e2000c101b08 */
[----:B------:R-:W-:Y:S05]  /*0150*/  @!P0 BRA `(.L_x_6) ;  /* 0x0000000c00408947 */ /* 0x000fea0003800000 */
[--C-:B------:R-:W-:Y:S01]  /*0160*/  SHF.R.S32.HI R10, RZ, 0x1f, R0.reuse ;  /* 0x0000001fff0a7819 */ /* 0x100fe20000011400 */
[----:B------:R-:W-:Y:S02]  /*0170*/  IMAD.MOV.U32 R11, RZ, RZ, R0 ;  /* 0x000000ffff0b7224 */ /* 0x000fe400078e0000 */
[----:B------:R-:W-:-:S07]  /*0180*/  IMAD.MOV.U32 R12, RZ, RZ, RZ ;  /* 0x000000ffff0c7224 */ /* 0x000fce00078e00ff */
.L_x_12:
[----:B------:R-:W-:Y:S01]  /*0190*/  LOP3.LUT R13, R11, 0x3, RZ, 0xc0, !PT ;  /* 0x000000030b0d7812 */ /* 0x000fe200078ec0ff */
[----:B------:R-:W-:Y:S03]  /*01a0*/  BSSY.RECONVERGENT B1, `(.L_x_7) ;  /* 0x00000c5000017945 */ /* 0x000fe60003800200 */
[----:B------:R-:W-:-:S04]  /*01b0*/  ISETP.NE.U32.AND P0, PT, R13, RZ, PT ;  /* 0x000000ff0d00720c */ /* 0x000fc80003f05070 */
[----:B------:R-:W-:-:S13]  /*01c0*/  ISETP.NE.AND.EX P0, PT, RZ, RZ, PT, P0 ;  /* 0x000000ffff00720c */ /* 0x000fda0003f05300 */
[----:B-1----:R-:W-:Y:S05]  /*01d0*/  @!P0 BRA `(.L_x_8) ;  /* 0x0000000c00048947 */ /* 0x002fea0003800000 */
[----:B0-----:R-:W0:Y:S01]  /*01e0*/  LDC.64 R6, c[0x4][RZ] ;  /* 0x01000000ff067b82 */ /* 0x001e220000000a00 */
[----:B------:R-:W-:Y:S02]  /*01f0*/  IMAD.MOV.U32 R14, RZ, RZ, RZ ;  /* 0x000000ffff0e7224 */ /* 0x000fe400078e00ff */
[----:B0-----:R-:W-:-:S07]  /*0200*/  IMAD.WIDE.U32 R6, R12, 0xc80, R6 ;  /* 0x00000c800c067825 */ /* 0x001fce00078e0006 */
.L_x_11:
[----:B-1----:R-:W-:Y:S01]  /*0210*/  IMAD.MOV.U32 R15, RZ, RZ, RZ ;  /* 0x000000ffff0f7224 */ /* 0x002fe200078e00ff */
[----:B------:R-:W-:Y:S01]  /*0220*/  CS2R R4, SRZ ;  /* 0x0000000000047805 */ /* 0x000fe2000001ff00 */
[----:B------:R-:W-:Y:S01]  /*0230*/  IMAD.MOV.U32 R17, RZ, RZ, RZ ;  /* 0x000000ffff117224 */ /* 0x000fe200078e00ff */
[----:B------:R-:W-:-:S07]  /*0240*/  CS2R R2, SRZ ;  /* 0x0000000000027805 */ /* 0x000fce000001ff00 */
.L_x_10:
[----:B------:R-:W-:-:S05]  /*0250*/  IMAD.WIDE.U32 R8, R17, 0x4, R22 ;  /* 0x0000000411087825 */ /* 0x000fca00078e0016 */
[----:B------:R0:W5:Y:S01]  /*0260*/  LDG.E R16, desc[UR8][R8.64+0x4] ;  /* 0x0000040808107981 */ /* 0x000162000c1e1900 */
[----:B------:R-:W-:Y:S02]  /*0270*/  IMAD.SHL.U32 R18, R17, 0x20, RZ ;  /* 0x0000002011127824 */ /* 0x000fe400078e00ff */
[----:B------:R-:W-:-:S07]  /*0280*/  IMAD.MOV.U32 R19, RZ, RZ, RZ ;  /* 0x000000ffff137224 */ /* 0x000fce00078e00ff */
.L_x_9:
[----:B-----5:R-:W-:Y:S01]  /*0290*/  SHF.R.U32.HI R24, RZ, R19, R16 ;  /* 0x00000013ff187219 */ /* 0x020fe20000011610 */
[----:B0-----:R-:W-:-:S03]  /*02a0*/  IMAD.IADD R8, R18, 0x1, R19 ;  /* 0x0000000112087824 */ /* 0x001fc600078e0213 */
[----:B------:R-:W-:-:S04]  /*02b0*/  LOP3.LUT R9, R24, 0x1, RZ, 0xc0, !PT ;  /* 0x0000000118097812 */ /* 0x000fc800078ec0ff */
[----:B------:R-:W-:Y:S01]  /*02c0*/  ISETP.NE.U32.AND P0, PT, R9, 0x1, PT ;  /* 0x000000010900780c */ /* 0x000fe20003f05070 */
[----:B------:R-:W-:-:S03]  /*02d0*/  IMAD R9, R8, 0x5, RZ ;  /* 0x0000000508097824 */ /* 0x000fc600078e02ff */
[----:B------:R-:W-:Y:S01]  /*02e0*/  R2P PR, R24, 0x7e ;  /* 0x0000007e18007804 */ /* 0x000fe20000000000 */
[----:B------:R-:W-:-:S08]  /*02f0*/  IMAD.WIDE.U32 R8, R9, 0x4, R6 ;  /* 0x0000000409087825 */ /* 0x000fd000078e0006 */
[----:B------:R-:W2:Y:S04]  /*0300*/  @!P0 LDG.E R20, desc[UR8][R8.64+0x10] ;  /* 0x0000100808148981 */ /* 0x000ea8000c1e1900 */
[----:B------:R-:W3:Y:S04]  /*0310*/  @P1 LDG.E R26, desc[UR8][R8.64+0x24] ;  /* 0x00002408081a1981 */ /* 0x000ee8000c1e1900 */
[----:B------:R-:W4:Y:S04]  /*0320*/  @P2 LDG.E R28, desc[UR8][R8.64+0x38] ;  /* 0x00003808081c2981 */ /* 0x000f28000c1e1900 */
[----:B------:R-:W4:Y:S04]  /*0330*/  @P3 LDG.E R21, desc[UR8][R8.64+0x4c] ;  /* 0x00004c0808153981 */ /* 0x000f28000c1e1900 */
[----:B------:R-:W4:Y:S01]  /*0340*/  @P1 LDG.E R25, desc[UR8][R8.64+0x20] ;  /* 0x0000200808191981 */ /* 0x000f22000c1e1900 */
[----:B--2---:R-:W-:-:S03]  /*0350*/  @!P0 LOP3.LUT R5, R5, R20, RZ, 0x3c, !PT ;  /* 0x0000001405058212 */ /* 0x004fc600078e3cff */
[----:B------:R-:W2:Y:S01]  /*0360*/  @!P0 LDG.E R20, desc[UR8][R8.64] ;  /* 0x0000000808148981 */ /* 0x000ea2000c1e1900 */
[----:B---3--:R-:W-:-:S03]  /*0370*/  @P1 LOP3.LUT R5, R5, R26, RZ, 0x3c, !PT ;  /* 0x0000001a05051212 */ /* 0x008fc600078e3cff */
[----:B------:R-:W3:Y:S01]  /*0380*/  @P4 LDG.E R26, desc[UR8][R8.64+0x60] ;  /* 0x00006008081a4981 */ /* 0x000ee2000c1e1900 */
[----:B----4-:R-:W-:-:S03]  /*0390*/  @P2 LOP3.LUT R5, R5, R28, RZ, 0x3c, !PT ;  /* 0x0000001c05052212 */ /* 0x010fc600078e3cff */
[----:B------:R-:W4:Y:S01]  /*03a0*/  @P5 LDG.E R28, desc[UR8][R8.64+0x74] ;  /* 0x00007408081c5981 */ /* 0x000f22000c1e1900 */
[----:B------:R-:W-:-:S03]  /*03b0*/  @P3 LOP3.LUT R5, R5, R21, RZ, 0x3c, !PT ;  /* 0x0000001505053212 */ /* 0x000fc600078e3cff */
[----:B------:R-:W4:Y:S01]  /*03c0*/  @!P0 LDG.E R21, desc[UR8][R8.64+0x4] ;  /* 0x0000040808158981 */ /* 0x000f22000c1e1900 */
[----:B--2---:R-:W-:-:S03]  /*03d0*/  @!P0 LOP3.LUT R15, R15, R20, RZ, 0x3c, !PT ;  /* 0x000000140f0f8212 */ /* 0x004fc600078e3cff */
[----:B------:R-:W2:Y:S01]  /*03e0*/  @!P0 LDG.E R20, desc[UR8][R8.64+0x8] ;  /* 0x0000080808148981 */ /* 0x000ea2000c1e1900 */
[----:B---3--:R-:W-:-:S03]  /*03f0*/  @P4 LOP3.LUT R5, R5, R26, RZ, 0x3c, !PT ;  /* 0x0000001a05054212 */ /* 0x008fc600078e3cff */
[----:B------:R-:W3:Y:S01]  /*0400*/  @P1 LDG.E R26, desc[UR8][R8.64+0x14] ;  /* 0x00001408081a1981 */ /* 0x000ee2000c1e1900 */
[----:B----4-:R-:W-:-:S03]  /*0410*/  @!P0 LOP3.LUT R2, R2, R21, RZ, 0x3c, !PT ;  /* 0x0000001502028212 */ /* 0x010fc600078e3cff */
[----:B------:R-:W4:Y:S01]  /*0420*/  @!P0 LDG.E R21, desc[UR8][R8.64+0xc] ;  /* 0x00000c0808158981 */ /* 0x000f22000c1e1900 */
[----:B--2---:R-:W-:-:S03]  /*0430*/  @!P0 LOP3.LUT R3, R3, R20, RZ, 0x3c, !PT ;  /* 0x0000001403038212 */ /* 0x004fc600078e3cff */
[----:B------:R-:W2:Y:S01]  /*0440*/  @P1 LDG.E R20, desc[UR8][R8.64+0x1c] ;  /* 0x00001c0808141981 */ /* 0x000ea2000c1e1900 */
[----:B---3--:R-:W-:-:S03]  /*0450*/  @P1 LOP3.LUT R15, R15, R26, RZ, 0x3c, !PT ;  /* 0x0000001a0f0f1212 */ /* 0x008fc600078e3cff */
[----:B------:R-:W3:Y:S01]  /*0460*/  @P2 LDG.E R26, desc[UR8][R8.64+0x28] ;  /* 0x00002808081a2981 */ /* 0x000ee2000c1e1900 */
[----:B----4-:R-:W-:-:S03]  /*0470*/  @!P0 LOP3.LUT R4, R4, R21, RZ, 0x3c, !PT ;  /* 0x0000001504048212 */ /* 0x010fc600078e3cff */
[----:B------:R-:W4:Y:S01]  /*0480*/  @P1 LDG.E R21, desc[UR8][R8.64+0x18] ;  /* 0x0000180808151981 */ /* 0x000f22000c1e1900 */
[----:B------:R-:W-:-:S03]  /*0490*/  @P1 LOP3.LUT R4, R4, R25, RZ, 0x3c, !PT ;  /* 0x0000001904041212 */ /* 0x000fc600078e3cff */
[----:B------:R-:W4:Y:S01]  /*04a0*/  @P2 LDG.E R25, desc[UR8][R8.64+0x34] ;  /* 0x0000340808192981 */ /* 0x000f22000c1e1900 */
[----:B--2---:R-:W-:-:S03]  /*04b0*/  @P1 LOP3.LUT R3, R3, R20, RZ, 0x3c, !PT ;  /* 0x0000001403031212 */ /* 0x004fc600078e3cff */
[----:B------:R-:W2:Y:S01]  /*04c0*/  @P2 LDG.E R20, desc[UR8][R8.64+0x30] ;  /* 0x0000300808142981 */ /* 0x000ea2000c1e1900 */
[----:B---3--:R-:W-:-:S03]  /*04d0*/  @P2 LOP3.LUT R15, R15, R26, RZ, 0x3c, !PT ;  /* 0x0000001a0f0f2212 */ /* 0x008fc600078e3cff */
[----:B------:R-:W3:Y:S01]  /*04e0*/  @P3 LDG.E R26, desc[UR8][R8.64+0x3c] ;  /* 0x00003c08081a3981 */ /* 0x000ee2000c1e1900 */
[----:B----4-:R-:W-:-:S03]  /*04f0*/  @P1 LOP3.LUT R2, R2, R21, RZ, 0x3c, !PT ;  /* 0x0000001502021212 */ /* 0x010fc600078e3cff */
        /* <DEDUP_REMOVED lines=25> */
[----:B------:R-:W-:Y:S02]  /*0690*/  LOP3.LUT P0, RZ, R24, 0x80, RZ, 0xc0, !PT ;  /* 0x0000008018ff7812 */ /* 0x000fe4000780c0ff */
[----:B------:R-:W-:Y:S02]  /*06a0*/  @P5 LOP3.LUT R4, R4, R25, RZ, 0x3c, !PT ;  /* 0x0000001904045212 */ /* 0x000fe400078e3cff */
[----:B------:R-:W4:Y:S01]  /*06b0*/  @P6 LDG.E R25, desc[UR8][R8.64+0x84] ;  /* 0x0000840808196981 */ /* 0x000f22000c1e1900 */
[----:B--2---:R-:W-:-:S03]  /*06c0*/  @P5 LOP3.LUT R3, R3, R20, RZ, 0x3c, !PT ;  /* 0x0000001403035212 */ /* 0x004fc600078e3cff */
[----:B------:R-:W2:Y:S01]  /*06d0*/  @P6 LDG.E R20, desc[UR8][R8.64+0x80] ;  /* 0x0000800808146981 */ /* 0x000ea2000c1e1900 */
[----:B---3--:R-:W-:-:S04]  /*06e0*/  @P6 LOP3.LUT R15, R15, R26, RZ, 0x3c, !PT ;  /* 0x0000001a0f0f6212 */ /* 0x008fc800078e3cff */
[----:B------:R-:W3:Y:S01]  /*06f0*/  @P0 LDG.E R26, desc[UR8][R8.64+0x8c] ;  /* 0x00008c08081a0981 */ /* 0x000ee2000c1e1900 */
[----:B----4-:R-:W-:-:S03]  /*0700*/  @P5 LOP3.LUT R2, R2, R21, RZ, 0x3c, !PT ;  /* 0x0000001502025212 */ /* 0x010fc600078e3cff */
[----:B------:R-:W4:Y:S01]  /*0710*/  @P6 LDG.E R21, desc[UR8][R8.64+0x7c] ;  /* 0x00007c0808156981 */ /* 0x000f22000c1e1900 */
[----:B------:R-:W-:-:S03]  /*0720*/  @P5 LOP3.LUT R5, R5, R28, RZ, 0x3c, !PT ;  /* 0x0000001c05055212 */ /* 0x000fc600078e3cff */
        /* <DEDUP_REMOVED lines=9> */
[----:B------:R-:W-:Y:S02]  /*07c0*/  @P6 LOP3.LUT R5, R5, R28, RZ, 0x3c, !PT ;  /* 0x0000001c05056212 */ /* 0x000fe400078e3cff */
[----:B------:R-:W-:Y:S02]  /*07d0*/  @P0 LOP3.LUT R4, R4, R25, RZ, 0x3c, !PT ;  /* 0x0000001904040212 */ /* 0x000fe400078e3cff */
[----:B--2---:R-:W-:Y:S02]  /*07e0*/  @P0 LOP3.LUT R3, R3, R20, RZ, 0x3c, !PT ;  /* 0x0000001403030212 */ /* 0x004fe400078e3cff */
[----:B---3--:R-:W-:Y:S02]  /*07f0*/  @P0 LOP3.LUT R5, R5, R26, RZ, 0x3c, !PT ;  /* 0x0000001a05050212 */ /* 0x008fe400078e3cff */
[----:B----4-:R-:W-:Y:S02]  /*0800*/  @P0 LOP3.LUT R2, R2, R21, RZ, 0x3c, !PT ;  /* 0x0000001502020212 */ /* 0x010fe400078e3cff */
[----:B------:R-:W-:-:S13]  /*0810*/  R2P PR, R24.B1, 0x7f ;  /* 0x0000007f18007804 */ /* 0x000fda0000001000 */
[----:B------:R-:W2:Y:S04]  /*0820*/  @P0 LDG.E R20, desc[UR8][R8.64+0xa0] ;  /* 0x0000a00808140981 */ /* 0x000ea8000c1e1900 */
[----:B------:R-:W3:Y:S04]  /*0830*/  @P1 LDG.E R28, desc[UR8][R8.64+0xb4] ;  /* 0x0000b408081c1981 */ /* 0x000ee8000c1e1900 */
[----:B------:R-:W4:Y:S04]  /*0840*/  @P0 LDG.E R21, desc[UR8][R8.64+0xa4] ;  /* 0x0000a40808150981 */ /* 0x000f28000c1e1900 */
[----:B------:R-:W4:Y:S04]  /*0850*/  @P0 LDG.E R26, desc[UR8][R8.64+0xa8] ;  /* 0x0000a808081a0981 */ /* 0x000f28000c1e1900 */
        /* <DEDUP_REMOVED lines=8> */
[----:B------:R-:W2:Y:S01]  /*08e0*/  @P2 LDG.E R26, desc[UR8][R8.64+0xc8] ;  /* 0x0000c808081a2981 */ /* 0x000ea2000c1e1900 */
[----:B------:R-:W-:-:S03]  /*08f0*/  @P0 LOP3.LUT R4, R4, R25, RZ, 0x3c, !PT ;  /* 0x0000001904040212 */ /* 0x000fc600078e3cff */
[----:B------:R-:W2:Y:S01]  /*0900*/  @P2 LDG.E R25, desc[UR8][R8.64+0xcc] ;  /* 0x0000cc0808192981 */ /* 0x000ea2000c1e1900 */
[----:B---3--:R-:W-:Y:S02]  /*0910*/  @P0 LOP3.LUT R5, R5, R28, RZ, 0x3c, !PT ;  /* 0x0000001c05050212 */ /* 0x008fe400078e3cff */
[----:B------:R-:W-:Y:S02]  /*0920*/  LOP3.LUT P0, RZ, R24, 0x8000, RZ, 0xc0, !PT ;  /* 0x0000800018ff7812 */ /* 0x000fe4000780c0ff */
[----:B----4-:R-:W-:Y:S01]  /*0930*/  @P1 LOP3.LUT R2, R2, R21, RZ, 0x3c, !PT ;  /* 0x0000001502021212 */ /* 0x010fe200078e3cff */
[----:B------:R-:W3:Y:S01]  /*0940*/  @P1 LDG.E R24, desc[UR8][R8.64+0xc4] ;  /* 0x0000c40808181981 */ /* 0x000ee2000c1e1900 */
[----:B--2---:R-:W-:-:S03]  /*0950*/  @P1 LOP3.LUT R3, R3, R20, RZ, 0x3c, !PT ;  /* 0x0000001403031212 */ /* 0x004fc600078e3cff */
[----:B------:R-:W2:Y:S01]  /*0960*/  @P1 LDG.E R21, desc[UR8][R8.64+0xc0] ;  /* 0x0000c00808151981 */ /* 0x000ea2000c1e1900 */
[----:B------:R-:W-:-:S03]  /*0970*/  @P2 LOP3.LUT R15, R15, R26, RZ, 0x3c, !PT ;  /* 0x0000001a0f0f2212 */ /* 0x000fc600078e3cff */
[----:B------:R-:W4:Y:S04]  /*0980*/  @P3 LDG.E R26, desc[UR8][R8.64+0xdc] ;  /* 0x0000dc08081a3981 */ /* 0x000f28000c1e1900 */
[----:B------:R-:W4:Y:S01]  /*0990*/  @P2 LDG.E R20, desc[UR8][R8.64+0xd0] ;  /* 0x0000d00808142981 */ /* 0x000f22000c1e1900 */
[----:B------:R-:W-:-:S03]  /*09a0*/  @P2 LOP3.LUT R2, R2, R25, RZ, 0x3c, !PT ;  /* 0x0000001902022212 */ /* 0x000fc600078e3cff */
[----:B------:R-:W4:Y:S04]  /*09b0*/  @P3 LDG.E R25, desc[UR8][R8.64+0xe0] ;  /* 0x0000e00808193981 */ /* 0x000f28000c1e1900 */
[----:B------:R-:W4:Y:S01]  /*09c0*/  @P0 LDG.E R27, desc[UR8][R8.64+0x138] ;  /* 0x00013808081b0981 */ /* 0x000f22000c1e1900 */
[----:B---3--:R-:W-:-:S03]  /*09d0*/  @P1 LOP3.LUT R5, R5, R24, RZ, 0x3c, !PT ;  /* 0x0000001805051212 */ /* 0x008fc600078e3cff */
[----:B------:R-:W3:Y:S01]  /*09e0*/  @P2 LDG.E R24, desc[UR8][R8.64+0xd8] ;  /* 0x0000d80808182981 */ /* 0x000ee2000c1e1900 */
[----:B--2---:R-:W-:-:S03]  /*09f0*/  @P1 LOP3.LUT R4, R4, R21, RZ, 0x3c, !PT ;  /* 0x0000001504041212 */ /* 0x004fc600078e3cff */
[----:B------:R-:W2:Y:S01]  /*0a00*/  @P2 LDG.E R21, desc[UR8][R8.64+0xd4] ;  /* 0x0000d40808152981 */ /* 0x000ea2000c1e1900 */
[----:B----4-:R-:W-:-:S03]  /*0a10*/  @P3 LOP3.LUT R15, R15, R26, RZ, 0x3c, !PT ;  /* 0x0000001a0f0f3212 */ /* 0x010fc600078e3cff */
[----:B------:R-:W4:Y:S01]  /*0a20*/  @P4 LDG.E R26, desc[UR8][R8.64+0xf0] ;  /* 0x0000f008081a4981 */ /* 0x000f22000c1e1900 */
[----:B------:R-:W-:-:S03]  /*0a30*/  @P2 LOP3.LUT R3, R3, R20, RZ, 0x3c, !PT ;  /* 0x0000001403032212 */ /* 0x000fc600078e3cff */
[----:B------:R-:W4:Y:S01]  /*0a40*/  @P3 LDG.E R20, desc[UR8][R8.64+0xe4] ;  /* 0x0000e40808143981 */ /* 0x000f22000c1e1900 */
[----:B------:R-:W-:-:S03]  /*0a50*/  @P3 LOP3.LUT R2, R2, R25, RZ, 0x3c, !PT ;  /* 0x0000001902023212 */ /* 0x000fc600078e3cff */
        /* <DEDUP_REMOVED lines=39> */
[----:B------:R-:W-:-:S05]  /*0cd0*/  VIADD R19, R19, 0x10 ;  /* 0x0000001013137836 */ /* 0x000fca0000000000 */
[----:B------:R-:W-:Y:S02]  /*0ce0*/  ISETP.NE.AND P1, PT, R19, 0x20, PT ;  /* 0x000000201300780c */ /* 0x000fe40003f25270 */
[----:B------:R-:W-:Y:S02]  /*0cf0*/  @P0 LOP3.LUT R2, R2, R25, RZ, 0x3c, !PT ;  /* 0x0000001902020212 */ /* 0x000fe400078e3cff */
[----:B---3--:R-:W-:Y:S02]  /*0d00*/  @P6 LOP3.LUT R5, R5, R24, RZ, 0x3c, !PT ;  /* 0x0000001805056212 */ /* 0x008fe400078e3cff */
[----:B--2---:R-:W-:Y:S02]  /*0d10*/  @P6 LOP3.LUT R4, R4, R21, RZ, 0x3c, !PT ;  /* 0x0000001504046212 */ /* 0x004fe400078e3cff */
[----:B----4-:R-:W-:Y:S02]  /*0d20*/  @P0 LOP3.LUT R5, R5, R26, RZ, 0x3c, !PT ;  /* 0x0000001a05050212 */ /* 0x010fe400078e3cff */
[----:B------:R-:W-:-:S02]  /*0d30*/  @P0 LOP3.LUT R4, R4, R27, RZ, 0x3c, !PT ;  /* 0x0000001b04040212 */ /* 0x000fc400078e3cff */
[----:B------:R-:W-:Y:S01]  /*0d40*/  @P0 LOP3.LUT R3, R3, R20, RZ, 0x3c, !PT ;  /* 0x0000001403030212 */ /* 0x000fe200078e3cff */
[----:B------:R-:W-:Y:S06]  /*0d50*/  @P1 BRA `(.L_x_9) ;  /* 0xfffffff4004c1947 */ /* 0x000fec000383ffff */
[----:B------:R-:W-:-:S05]  /*0d60*/  VIADD R17, R17, 0x1 ;  /* 0x0000000111117836 */ /* 0x000fca0000000000 */
[----:B------:R-:W-:-:S13]  /*0d70*/  ISETP.NE.AND P0, PT, R17, 0x5, PT ;  /* 0x000000051100780c */ /* 0x000fda0003f05270 */
[----:B------:R-:W-:Y:S05]  /*0d80*/  @P0 BRA `(.L_x_10) ;  /* 0xfffffff400300947 */ /* 0x000fea000383ffff */
[----:B------:R1:W-:Y:S01]  /*0d90*/  STG.E.64 desc[UR8][R22.64+0x8], R2 ;  /* 0x0000080216007986 */ /* 0x0003e2000c101b08 */
[----:B------:R-:W-:-:S03]  /*0da0*/  VIADD R14, R14, 0x1 ;  /* 0x000000010e0e7836 */ /* 0x000fc60000000000 */
[----:B------:R1:W-:Y:S02]  /*0db0*/  STG.E.64 desc[UR8][R22.64+0x10], R4 ;  /* 0x0000100416007986 */ /* 0x0003e4000c101b08 */
[----:B------:R-:W-:Y:S02]  /*0dc0*/  ISETP.GE.U32.AND P0, PT, R14, R13, PT ;  /* 0x0000000d0e00720c */ /* 0x000fe40003f06070 */
[----:B------:R1:W-:Y:S11]  /*0dd0*/  STG.E desc[UR8][R22.64+0x4], R15 ;  /* 0x0000040f16007986 */ /* 0x0003f6000c101908 */
[----:B------:R-:W-:Y:S05]  /*0de0*/  @!P0 BRA `(.L_x_11) ;  /* 0xfffffff400088947 */ /* 0x000fea000383ffff */
.L_x_8:
[----:B------:R-:W-:Y:S05]  /*0df0*/  BSYNC.RECONVERGENT B1 ;  /* 0x0000000000017941 */ /* 0x000fea0003800200 */
.L_x_7:
[C---:B------:R-:W-:Y:S01]  /*0e00*/  ISETP.GT.U32.AND P0, PT, R11.reuse, 0x3, PT ;  /* 0x000000030b00780c */ /* 0x040fe20003f04070 */
[----:B------:R-:W-:Y:S01]  /*0e10*/  VIADD R12, R12, 0x1 ;  /* 0x000000010c0c7836 */ /* 0x000fe20000000000 */
[--C-:B------:R-:W-:Y:S02]  /*0e20*/  SHF.R.U64 R11, R11, 0x2, R10.reuse ;  /* 0x000000020b0b7819 */ /* 0x100fe4000000120a */
[----:B------:R-:W-:Y:S02]  /*0e30*/  ISETP.GT.U32.AND.EX P0, PT, R10, RZ, PT, P0 ;  /* 0x000000ff0a00720c */ /* 0x000fe40003f04100 */
[----:B------:R-:W-:-:S11]  /*0e40*/  SHF.R.U32.HI R10, RZ, 0x2, R10 ;  /* 0x00000002ff0a7819 */ /* 0x000fd6000001160a */
[----:B------:R-:W-:Y:S05]  /*0e50*/  @P0 BRA `(.L_x_12) ;  /* 0xfffffff000cc0947 */ /* 0x000fea000383ffff */
.L_x_6:
[----:B------:R-:W-:Y:S05]  /*0e60*/  BSYNC.RECONVERGENT B0 ;  /* 0x0000000000007941 */ /* 0x000fea0003800200 */
.L_x_5:
[----:B01----:R-:W0:Y:S01]  /*0e70*/  LDC R5, c[0x0][0x388] ;  /* 0x0000e200ff057b82 */ /* 0x003e220000000800 */
[----:B------:R1:W-:Y:S04]  /*0e80*/  STG.E.64 desc[UR8][R22.64+0x18], RZ ;  /* 0x000018ff16007986 */ /* 0x0003e8000c101b08 */
[----:B------:R1:W-:Y:S04]  /*0e90*/  STG.E desc[UR8][R22.64+0x20], RZ ;  /* 0x000020ff16007986 */ /* 0x0003e8000c101908 */
[----:B------:R1:W-:Y:S01]  /*0ea0*/  STG.E.64 desc[UR8][R22.64+0x28], RZ ;  /* 0x000028ff16007986 */ /* 0x0003e2000c101b08 */
[----:B0-----:R-:W-:-:S13]  /*0eb0*/  ISETP.GE.AND P0, PT, R5, 0x1, PT ;  /* 0x000000010500780c */ /* 0x001fda0003f06270 */
[----:B-1----:R-:W-:Y:S05]  /*0ec0*/  @!P0 EXIT ;  /* 0x000000000000894d */ /* 0x002fea0003800000 */
[----:B------:R-:W0:Y:S01]  /*0ed0*/  LDCU.64 UR6, c[0x0][0x380] ;  /* 0x00007000ff0677ac */ /* 0x000e220008000a00 */
[C---:B------:R-:W-:Y:S01]  /*0ee0*/  ISETP.GE.U32.AND P0, PT, R5.reuse, 0x8, PT ;  /* 0x000000080500780c */ /* 0x040fe20003f06070 */
[----:B------:R-:W-:Y:S01]  /*0ef0*/  IMAD R0, R0, R5, RZ ;  /* 0x0000000500007224 */ /* 0x000fe200078e02ff */
[----:B------:R-:W-:Y:S01]  /*0f00*/  LOP3.LUT R8, R5, 0x7, RZ, 0xc0, !PT ;  /* 0x0000000705087812 */ /* 0x000fe200078ec0ff */
[----:B------:R-:W-:Y:S01]  /*0f10*/  UMOV UR4, 0x10 ;  /* 0x0000001000047882 */ /* 0x000fe20000000000 */
[----:B------:R-:W-:Y:S01]  /*0f20*/  UMOV UR5, 0x0 ;  /* 0x0000000000057882 */ /* 0x000fe20000000000 */
[----:B------:R-:W-:Y:S01]  /*0f30*/  IMAD.MOV.U32 R3, RZ, RZ, RZ ;  /* 0x000000ffff037224 */ /* 0x000fe200078e00ff */
[----:B------:R-:W-:Y:S01]  /*0f40*/  ISETP.NE.AND P1, PT, R8, RZ, PT ;  /* 0x000000ff0800720c */ /* 0x000fe20003f25270 */
[----:B0-----:R-:W-:-:S06]  /*0f50*/  UIMAD.WIDE.U32 UR4, UR6, 0x1, UR4 ;  /* 0x00000001060478a5 */ /* 0x001fcc000f8e0004 */
[----:B------:R-:W-:Y:S06]  /*0f60*/  @!P0 BRA `(.L_x_13) ;  /* 0x0000000000708947 */ /* 0x000fec0003800000 */
[----:B------:R-:W-:Y:S01]  /*0f70*/  LOP3.LUT R3, R5, 0x7ffffff8, RZ, 0xc0, !PT ;  /* 0x7ffffff805037812 */ /* 0x000fe200078ec0ff */
[----:B------:R-:W-:Y:S01]  /*0f80*/  IMAD.MOV.U32 R2, RZ, RZ, RZ ;  /* 0x000000ffff027224 */ /* 0x000fe200078e00ff */
[----:B------:R-:W-:Y:S01]  /*0f90*/  UIADD3 UR6, UPT, UPT, UR5, UR7, URZ ;  /* 0x0000000705067290 */ /* 0x000fe2000fffe0ff */
[----:B------:R-:W-:-:S11]  /*0fa0*/  IMAD.MOV.U32 R9, RZ, RZ, R0 ;  /* 0x000000ffff097224 */ /* 0x000fd600078e0000 */
.L_x_14:
[----:B------:R-:W-:Y:S02]  /*0fb0*/  IMAD.U32 R6, RZ, RZ, UR4 ;  /* 0x00000004ff067e24 */ /* 0x000fe4000f8e00ff */
[----:B-1----:R-:W-:Y:S02]  /*0fc0*/  IMAD.U32 R5, RZ, RZ, UR6 ;  /* 0x00000006ff057e24 */ /* 0x002fe4000f8e00ff */
[----:B------:R-:W-:Y:S02]  /*0fd0*/  IMAD.MOV.U32 R4, RZ, RZ, R6 ;  /* 0x000000ffff047224 */ /* 0x000fe400078e0006 */
[----:B------:R-:W-:Y:S02]  /*0fe0*/  IMAD.U32 R7, RZ, RZ, UR5 ;  /* 0x00000005ff077e24 */ /* 0x000fe4000f8e00ff */
[----:B------:R-:W-:-:S04]  /*0ff0*/  IMAD.WIDE R4, R9, 0x4, R4 ;  /* 0x0000000409047825 */ /* 0x000fc800078e0204 */
[C---:B------:R-:W-:Y:S01]  /*1000*/  VIADD R7, R2.reuse, 0x1 ;  /* 0x0000000102077836 */ /* 0x040fe20000000000 */
[----:B------:R0:W-:Y:S01]  /*1010*/  STG.E desc[UR8][R4.64+-0x10], R2 ;  /* 0xfffff00204007986 */ /* 0x0001e2000c101908 */
[C---:B------:R-:W-:Y:S02]  /*1020*/  VIADD R11, R2.reuse, 0x2 ;  /* 0x00000002020b7836 */ /* 0x040fe40000000000 */
[C---:B------:R-:W-:Y:S01]  /*1030*/  VIADD R13, R2.reuse, 0x3 ;  /* 0x00000003020d7836 */ /* 0x040fe20000000000 */
[----:B------:R1:W-:Y:S01]  /*1040*/  STG.E desc[UR8][R4.64+-0xc], R7 ;  /* 0xfffff40704007986 */ /* 0x0003e2000c101908 */
[C---:B------:R-:W-:Y:S02]  /*1050*/  VIADD R15, R2.reuse, 0x4 ;  /* 0x00000004020f7836 */ /* 0x040fe40000000000 */
[C---:B------:R-:W-:Y:S01]  /*1060*/  VIADD R17, R2.reuse, 0x5 ;  /* 0x0000000502117836 */ /* 0x040fe20000000000 */
[----:B------:R1:W-:Y:S01]  /*1070*/  STG.E desc[UR8][R4.64+-0x8], R11 ;  /* 0xfffff80b04007986 */ /* 0x0003e2000c101908 */
[----:B------:R-:W-:-:S02]  /*1080*/  VIADD R19, R2, 0x6 ;  /* 0x0000000602137836 */ /* 0x000fc40000000000 */
[C---:B------:R-:W-:Y:S01]  /*1090*/  VIADD R21, R2.reuse, 0x7 ;  /* 0x0000000702157836 */ /* 0x040fe20000000000 */
[----:B------:R1:W-:Y:S01]  /*10a0*/  STG.E desc[UR8][R4.64+-0x4], R13 ;  /* 0xfffffc0d04007986 */ /* 0x0003e2000c101908 */
[----:B0-----:R-:W-:Y:S02]  /*10b0*/  VIADD R2, R2, 0x8 ;  /* 0x0000000802027836 */ /* 0x001fe40000000000 */
[----:B------:R-:W-:Y:S01]  /*10c0*/  VIADD R9, R9, 0x8 ;  /* 0x0000000809097836 */ /* 0x000fe20000000000 */
[----:B------:R1:W-:Y:S02]  /*10d0*/  STG.E desc[UR8][R4.64], R15 ;  /* 0x0000000f04007986 */ /* 0x0003e4000c101908 */
[----:B------:R-:W-:Y:S02]  /*10e0*/  ISETP.NE.AND P0, PT, R2, R3, PT ;  /* 0x000000030200720c */ /* 0x000fe40003f05270 */
[----:B------:R1:W-:Y:S04]  /*10f0*/  STG.E desc[UR8][R4.64+0x4], R17 ;  /* 0x0000041104007986 */ /* 0x0003e8000c101908 */
[----:B------:R1:W-:Y:S04]  /*1100*/  STG.E desc[UR8][R4.64+0x8], R19 ;  /* 0x0000081304007986 */ /* 0x0003e8000c101908 */
[----:B------:R1:W-:Y:S03]  /*1110*/  STG.E desc[UR8][R4.64+0xc], R21 ;  /* 0x00000c1504007986 */ /* 0x0003e6000c101908 */
[----:B------:R-:W-:Y:S05]  /*1120*/  @P0 BRA `(.L_x_14) ;  /* 0xfffffffc00a00947 */ /* 0x000fea000383ffff */
.L_x_13:
[----:B------:R-:W-:Y:S05]  /*1130*/  @!P1 BRA `(.L_x_15) ;  /* 0x0000000000809947 */ /* 0x000fea0003800000 */
[----:B------:R-:W0:Y:S01]  /*1140*/  LDC R2, c[0x0][0x388] ;  /* 0x0000e200ff027b82 */ /* 0x000e220000000800 */
[----:B------:R-:W-:Y:S02]  /*1150*/  ISETP.GE.U32.AND P0, PT, R8, 0x4, PT ;  /* 0x000000040800780c */ /* 0x000fe40003f06070 */
[----:B0-----:R-:W-:-:S04]  /*1160*/  LOP3.LUT R10, R2, 0x3, RZ, 0xc0, !PT ;  /* 0x00000003020a7812 */ /* 0x001fc800078ec0ff */
[----:B------:R-:W-:-:S07]  /*1170*/  ISETP.NE.AND P1, PT, R10, RZ, PT ;  /* 0x000000ff0a00720c */ /* 0x000fce0003f25270 */
[----:B------:R-:W-:Y:S06]  /*1180*/  @!P0 BRA `(.L_x_16) ;  /* 0x00000000002c8947 */ /* 0x000fec0003800000 */
[----:B-1----:R-:W0:Y:S01]  /*1190*/  LDC.64 R4, c[0x0][0x380] ;  /* 0x0000e000ff047b82 */ /* 0x002e220000000a00 */
[----:B------:R-:W-:Y:S02]  /*11a0*/  IMAD.IADD R7, R0, 0x1, R3 ;  /* 0x0000000100077824 */ /* 0x000fe400078e0203 */
[C---:B------:R-:W-:Y:S02]  /*11b0*/  VIADD R9, R3.reuse, 0x1 ;  /* 0x0000000103097836 */ /* 0x040fe40000000000 */
[----:B------:R-:W-:Y:S02]  /*11c0*/  VIADD R11, R3, 0x3 ;  /* 0x00000003030b7836 */ /* 0x000fe40000000000 */
[----:B0-----:R-:W-:-:S04]  /*11d0*/  IMAD.WIDE R4, R7, 0x4, R4 ;  /* 0x0000000407047825 */ /* 0x001fc800078e0204 */
[C---:B------:R-:W-:Y:S01]  /*11e0*/  VIADD R7, R3.reuse, 0x2 ;  /* 0x0000000203077836 */ /* 0x040fe20000000000 */
[----:B------:R-:W-:Y:S04]  /*11f0*/  STG.E desc[UR8][R4.64+0x4], R9 ;  /* 0x0000040904007986 */ /* 0x000fe8000c101908 */
[----:B------:R-:W-:Y:S04]  /*1200*/  STG.E desc[UR8][R4.64+0x8], R7 ;  /* 0x0000080704007986 */ /* 0x000fe8000c101908 */
[----:B------:R-:W-:Y:S04]  /*1210*/  STG.E desc[UR8][R4.64+0xc], R11 ;  /* 0x00000c0b04007986 */ /* 0x000fe8000c101908 */
[----:B------:R0:W-:Y:S02]  /*1220*/  STG.E desc[UR8][R4.64], R3 ;  /* 0x0000000304007986 */ /* 0x0001e4000c101908 */
[----:B0-----:R-:W-:-:S07]  /*1230*/  VIADD R3, R3, 0x4 ;  /* 0x0000000403037836 */ /* 0x001fce0000000000 */
.L_x_16:
[----:B------:R-:W-:Y:S05]  /*1240*/  @!P1 BRA `(.L_x_15) ;  /* 0x00000000003c9947 */ /* 0x000fea0003800000 */
[----:B------:R-:W-:Y:S02]  /*1250*/  LOP3.LUT R2, R2, 0x1, RZ, 0xc0, !PT ;  /* 0x0000000102027812 */ /* 0x000fe400078ec0ff */
[----:B------:R-:W-:Y:S02]  /*1260*/  ISETP.NE.AND P0, PT, R10, 0x1, PT ;  /* 0x000000010a00780c */ /* 0x000fe40003f05270 */
[----:B------:R-:W-:-:S13]  /*1270*/  ISETP.NE.U32.AND P1, PT, R2, 0x1, PT ;  /* 0x000000010200780c */ /* 0x000fda0003f25070 */
[----:B-1----:R-:W0:Y:S01]  /*1280*/  @!P1 LDC.64 R6, c[0x0][0x380] ;  /* 0x0000e000ff069b82 */ /* 0x002e220000000a00 */
[----:B------:R-:W-:Y:S05]  /*1290*/  @!P0 BRA `(.L_x_17) ;  /* 0x00000000001c8947 */ /* 0x000fea0003800000 */
[----:B------:R-:W1:Y:S01]  /*12a0*/  LDC.64 R4, c[0x0][0x380] ;  /* 0x0000e000ff047b82 */ /* 0x000e620000000a00 */
[----:B------:R-:W-:Y:S02]  /*12b0*/  IMAD.IADD R9, R0, 0x1, R3 ;  /* 0x0000000100097824 */ /* 0x000fe400078e0203 */
[----:B------:R-:W-:Y:S02]  /*12c0*/  VIADD R11, R3, 0x1 ;  /* 0x00000001030b7836 */ /* 0x000fe40000000000 */
[----:B-1----:R-:W-:-:S05]  /*12d0*/  IMAD.WIDE R4, R9, 0x4, R4 ;  /* 0x0000000409047825 */ /* 0x002fca00078e0204 */
[----:B------:R-:W-:Y:S04]  /*12e0*/  STG.E desc[UR8][R4.64+0x4], R11 ;  /* 0x0000040b04007986 */ /* 0x000fe8000c101908 */
[----:B------:R1:W-:Y:S02]  /*12f0*/  STG.E desc[UR8][R4.64], R3 ;  /* 0x0000000304007986 */ /* 0x0003e4000c101908 */
[----:B-1----:R-:W-:-:S07]  /*1300*/  VIADD R3, R3, 0x2 ;  /* 0x0000000203037836 */ /* 0x002fce0000000000 */
.L_x_17:
[----:B------:R-:W-:-:S04]  /*1310*/  @!P1 IMAD.IADD R5, R0, 0x1, R3 ;  /* 0x0000000100059824 */ /* 0x000fc800078e0203 */
[----:B0-----:R-:W-:-:S05]  /*1320*/  @!P1 IMAD.WIDE R4, R5, 0x4, R6 ;  /* 0x0000000405049825 */ /* 0x001fca00078e0206 */
[----:B------:R0:W-:Y:S02]  /*1330*/  @!P1 STG.E desc[UR8][R4.64], R3 ;  /* 0x0000000304009986 */ /* 0x0001e4000c101908 */
.L_x_15:
[----:B------:R-:W2:Y:S01]  /*1340*/  LDC R2, c[0x0][0x388] ;  /* 0x0000e200ff027b82 */ /* 0x000ea20000000800 */
[----:B01----:R-:W-:Y:S01]  /*1350*/  IMAD.MOV.U32 R5, RZ, RZ, RZ ;  /* 0x000000ffff057224 */ /* 0x003fe200078e00ff */
[C---:B--2---:R-:W-:Y:S02]  /*1360*/  ISETP.GE.U32.AND P0, PT, R2.reuse, 0x4, PT ;  /* 0x000000040200780c */ /* 0x044fe40003f06070 */
[----:B------:R-:W-:Y:S02]  /*1370*/  LOP3.LUT R3, R2, 0x3, RZ, 0xc0, !PT ;  /* 0x0000000302037812 */ /* 0x000fe400078ec0ff */
[----:B------:R-:W-:Y:S02]  /*1380*/  I2FP.F32.U32 R4, R2 ;  /* 0x0000000200047245 */ /* 0x000fe40000201000 */
[----:B------:R-:W-:-:S07]  /*1390*/  ISETP.NE.AND P1, PT, R3, RZ, PT ;  /* 0x000000ff0300720c */ /* 0x000fce0003f25270 */
[----:B------:R-:W-:Y:S06]  /*13a0*/  @!P0 BRA `(.L_x_18) ;  /* 0x0000000400fc8947 */ /* 0x000fec0003800000 */
[----:B------:R-:W0:Y:S01]  /*13b0*/  LDC.64 R10, c[0x0][0x380] ;  /* 0x0000e000ff0a7b82 */ /* 0x000e220000000a00 */
[----:B------:R-:W1:Y:S01]  /*13c0*/  LDCU.64 UR4, c[0x0][0x380] ;  /* 0x00007000ff0477ac */ /* 0x000e620008000a00 */
[----:B------:R-:W-:Y:S01]  /*13d0*/  LOP3.LUT R5, R2, 0x7ffffffc, RZ, 0xc0, !PT ;  /* 0x7ffffffc02057812 */ /* 0x000fe200078ec0ff */
[----:B------:R-:W-:-:S04]  /*13e0*/  IMAD.MOV.U32 R6, RZ, RZ, R0 ;  /* 0x000000ffff067224 */ /* 0x000fc800078e0000 */
[----:B------:R-:W-:Y:S01]  /*13f0*/  IMAD.MOV R7, RZ, RZ, -R5 ;  /* 0x000000ffff077224 */ /* 0x000fe200078e0a05 */
[----:B-1----:R-:W-:-:S04]  /*1400*/  UIADD3 UR4, UP0, UPT, UR4, 0x8, URZ ;  /* 0x0000000804047890 */ /* 0x002fc8000ff1e0ff */
[----:B------:R-:W-:-:S12]  /*1410*/  UIADD3.X UR5, UPT, UPT, URZ, UR5, URZ, UP0, !UPT ;  /* 0x00000005ff057290 */ /* 0x000fd800087fe4ff */
.L_x_19:
[----:B-1----:R-:W2:Y:S04]  /*1420*/  LDG.E.64 R20, desc[UR8][R22.64] ;  /* 0x0000000816147981 */ /* 0x002ea8000c1e1b00 */
[----:B------:R-:W3:Y:S04]  /*1430*/  LDG.E.64 R12, desc[UR8][R22.64+0x10] ;  /* 0x00001008160c7981 */ /* 0x000ee8000c1e1b00 */
[----:B------:R-:W4:Y:S01]  /*1440*/  LDG.E.64 R14, desc[UR8][R22.64+0x8] ;  /* 0x00000808160e7981 */ /* 0x000f22000c1e1b00 */
[----:B------:R-:W-:Y:S02]  /*1450*/  IMAD.U32 R26, RZ, RZ, UR4 ;  /* 0x00000004ff1a7e24 */ /* 0x000fe4000f8e00ff */
[----:B------:R-:W-:-:S02]  /*1460*/  IMAD.U32 R27, RZ, RZ, UR5 ;  /* 0x00000005ff1b7e24 */ /* 0x000fc4000f8e00ff */
[----:B------:R-:W-:Y:S01]  /*1470*/  IMAD.WIDE R26, R6, 0x4, R26 ;  /* 0x00000004061a7825 */ /* 0x000fe200078e021a */
[----:B--2---:R-:W-:-:S03]  /*1480*/  SHF.R.U32.HI R8, RZ, 0x2, R21 ;  /* 0x00000002ff087819 */ /* 0x004fc60000011615 */
[----:B------:R-:W-:Y:S01]  /*1490*/  VIADD R20, R20, 0x587c5 ;  /* 0x000587c514147836 */ /* 0x000fe20000000000 */
[----:B------:R-:W-:Y:S01]  /*14a0*/  LOP3.LUT R8, R8, R21, RZ, 0x3c, !PT ;  /* 0x0000001508087212 */ /* 0x000fe200078e3cff */
[----:B---3--:R-:W-:Y:S02]  /*14b0*/  IMAD.SHL.U32 R9, R13, 0x10, RZ ;  /* 0x000000100d097824 */ /* 0x008fe400078e00ff */
[----:B------:R-:W-:Y:S02]  /*14c0*/  IMAD.MOV.U32 R19, RZ, RZ, R12 ;  /* 0x000000ffff137224 */ /* 0x000fe400078e000c */
[C---:B------:R-:W-:Y:S02]  /*14d0*/  IMAD.SHL.U32 R16, R8.reuse, 0x2, RZ ;  /* 0x0000000208107824 */ /* 0x040fe400078e00ff */
[----:B----4-:R-:W-:Y:S02]  /*14e0*/  IMAD.MOV.U32 R18, RZ, RZ, R15 ;  /* 0x000000ffff127224 */ /* 0x010fe400078e000f */
[----:B------:R-:W-:Y:S01]  /*14f0*/  IMAD.MOV.U32 R21, RZ, RZ, R14 ;  /* 0x000000ffff157224 */ /* 0x000fe200078e000e */
[----:B------:R-:W-:Y:S01]  /*1500*/  LOP3.LUT R16, R8, R16, R9, 0x96, !PT ;  /* 0x0000001008107212 */ /* 0x000fe200078e9609 */
[----:B------:R-:W-:Y:S01]  /*1510*/  IMAD.MOV.U32 R8, RZ, RZ, 0x2f800000 ;  /* 0x2f800000ff087424 */ /* 0x000fe200078e00ff */
[----:B------:R-:W-:Y:S02]  /*1520*/  STG.E.64 desc[UR8][R22.64+0x8], R18 ;  /* 0x0000081216007986 */ /* 0x000fe4000c101b08 */
[----:B------:R-:W-:Y:S01]  /*1530*/  LOP3.LUT R17, R16, R13, RZ, 0x3c, !PT ;  /* 0x0000000d10117212 */ /* 0x000fe200078e3cff */
[----:B------:R-:W-:Y:S01]  /*1540*/  IMAD.MOV.U32 R16, RZ, RZ, R13 ;  /* 0x000000ffff107224 */ /* 0x000fe200078e000d */
[----:B------:R-:W-:Y:S03]  /*1550*/  STG.E.64 desc[UR8][R22.64], R20 ;  /* 0x0000001416007986 */ /* 0x000fe6000c101b08 */
[----:B------:R-:W-:Y:S01]  /*1560*/  IMAD.IADD R9, R17, 0x1, R20 ;  /* 0x0000000111097824 */ /* 0x000fe200078e0214 */
[----:B------:R-:W-:Y:S04]  /*1570*/  STG.E.64 desc[UR8][R22.64+0x10], R16 ;  /* 0x0000101016007986 */ /* 0x000fe8000c101b08 */
[----:B------:R-:W-:-:S05]  /*1580*/  I2FP.F32.U32 R9, R9 ;  /* 0x0000000900097245 */ /* 0x000fca0000201000 */
[----:B------:R-:W-:-:S04]  /*1590*/  FFMA R9, R9, R8, 1.1641532182693481445e-10 ;  /* 0x2f00000009097423 */ /* 0x000fc80000000008 */
[----:B------:R-:W-:-:S06]  /*15a0*/  FMUL R9, R4, R9 ;  /* 0x0000000904097220 */ /* 0x000fcc0000400000 */
[----:B------:R-:W1:Y:S02]  /*15b0*/  F2I.TRUNC.NTZ R9, R9 ;  /* 0x0000000900097305 */ /* 0x000e64000020f100 */
[----:B-1----:R-:W-:Y:S02]  /*15c0*/  IMAD.IADD R25, R0, 0x1, R9 ;  /* 0x0000000100197824 */ /* 0x002fe400078e0209 */
[----:B------:R-:W2:Y:S02]  /*15d0*/  LDG.E R9, desc[UR8][R26.64+-0x8] ;  /* 0xfffff8081a097981 */ /* 0x000ea4000c1e1900 */
[----:B0-----:R-:W-:-:S05]  /*15e0*/  IMAD.WIDE R24, R25, 0x4, R10 ;  /* 0x0000000419187825 */ /* 0x001fca00078e020a */
[----:B------:R-:W3:Y:S04]  /*15f0*/  LDG.E R13, desc[UR8][R24.64] ;  /* 0x00000008180d7981 */ /* 0x000ee8000c1e1900 */
[----:B---3--:R0:W-:Y:S04]  /*1600*/  STG.E desc[UR8][R26.64+-0x8], R13 ;  /* 0xfffff80d1a007986 */ /* 0x0081e8000c101908 */
[----:B--2---:R1:W-:Y:S04]  /*1610*/  STG.E desc[UR8][R24.64], R9 ;  /* 0x0000000918007986 */ /* 0x0043e8000c101908 */
[----:B------:R-:W2:Y:S04]  /*1620*/  LDG.E.64 R28, desc[UR8][R22.64] ;  /* 0x00000008161c7981 */ /* 0x000ea8000c1e1b00 */
[----:B0-----:R-:W3:Y:S04]  /*1630*/  LDG.E.64 R12, desc[UR8][R22.64+0x10] ;  /* 0x00001008160c7981 */ /* 0x001ee8000c1e1b00 */
[----:B------:R-:W4:Y:S01]  /*1640*/  LDG.E.64 R14, desc[UR8][R22.64+0x8] ;  /* 0x00000808160e7981 */ /* 0x000f22000c1e1b00 */
[----:B--2---:R-:W-:-:S04]  /*1650*/  SHF.R.U32.HI R16, RZ, 0x2, R29 ;  /* 0x00000002ff107819 */ /* 0x004fc8000001161d */
[----:B------:R-:W-:Y:S01]  /*1660*/  LOP3.LUT R16, R16, R29, RZ, 0x3c, !PT ;  /* 0x0000001d10107212 */ /* 0x000fe200078e3cff */
[----:B---3--:R-:W-:-:S04]  /*1670*/  IMAD.SHL.U32 R17, R13, 0x10, RZ ;  /* 0x000000100d117824 */ /* 0x008fc800078e00ff */
[----:B------:R-:W-:-:S05]  /*1680*/  IMAD.SHL.U32 R18, R16, 0x2, RZ ;  /* 0x0000000210127824 */ /* 0x000fca00078e00ff */
[----:B------:R-:W-:Y:S01]  /*1690*/  LOP3.LUT R18, R16, R18, R17, 0x96, !PT ;  /* 0x0000001210127212 */ /* 0x000fe200078e9611 */
[----:B------:R-:W-:-:S03]  /*16a0*/  VIADD R20, R28, 0x587c5 ;  /* 0x000587c51c147836 */ /* 0x000fc60000000000 */
[----:B------:R-:W-:-:S05]  /*16b0*/  LOP3.LUT R17, R18, R13, RZ, 0x3c, !PT ;  /* 0x0000000d12117212 */ /* 0x000fca00078e3cff */
[----:B-1----:R-:W-:-:S05]  /*16c0*/  IMAD.IADD R9, R17, 0x1, R20 ;  /* 0x0000000111097824 */ /* 0x002fca00078e0214 */
[----:B------:R-:W-:-:S05]  /*16d0*/  I2FP.F32.U32 R9, R9 ;  /* 0x0000000900097245 */ /* 0x000fca0000201000 */
[----:B------:R-:W-:-:S04]  /*16e0*/  FFMA R9, R9, R8, 1.1641532182693481445e-10 ;  /* 0x2f00000009097423 */ /* 0x000fc80000000008 */
[----:B------:R-:W-:-:S06]  /*16f0*/  FMUL R9, R4, R9 ;  /* 0x0000000904097220 */ /* 0x000fcc0000400000 */
[----:B------:R-:W0:Y:S01]  /*1700*/  F2I.TRUNC.NTZ R9, R9 ;  /* 0x0000000900097305 */ /* 0x000e22000020f100 */
[----:B------:R-:W-:Y:S02]  /*1710*/  IMAD.MOV.U32 R19, RZ, RZ, R12 ;  /* 0x000000ffff137224 */ /* 0x000fe400078e000c */
[----:B------:R-:W-:Y:S02]  /*1720*/  IMAD.MOV.U32 R16, RZ, RZ, R13 ;  /* 0x000000ffff107224 */ /* 0x000fe400078e000d */
[----:B----4-:R-:W-:Y:S02]  /*1730*/  IMAD.MOV.U32 R18, RZ, RZ, R15 ;  /* 0x000000ffff127224 */ /* 0x010fe400078e000f */
[----:B------:R-:W-:Y:S02]  /*1740*/  IMAD.MOV.U32 R21, RZ, RZ, R14 ;  /* 0x000000ffff157224 */ /* 0x000fe400078e000e */
[----:B0-----:R-:W-:-:S04]  /*1750*/  IMAD.IADD R25, R0, 0x1, R9 ;  /* 0x0000000100197824 */ /* 0x001fc800078e0209 */
[----:B------:R-:W-:Y:S01]  /*1760*/  IMAD.WIDE R24, R25, 0x4, R10 ;  /* 0x0000000419187825 */ /* 0x000fe200078e020a */
[----:B------:R-:W-:Y:S04]  /*1770*/  STG.E.64 desc[UR8][R22.64+0x10], R16 ;  /* 0x0000101016007986 */ /* 0x000fe8000c101b08 */
[----:B------:R-:W-:Y:S04]  /*1780*/  STG.E.64 desc[UR8][R22.64+0x8], R18 ;  /* 0x0000081216007986 */ /* 0x000fe8000c101b08 */
[----:B------:R-:W-:Y:S04]  /*1790*/  STG.E.64 desc[UR8][R22.64], R20 ;  /* 0x0000001416007986 */ /* 0x000fe8000c101b08 */
[----:B------:R-:W2:Y:S04]  /*17a0*/  LDG.E R13, desc[UR8][R24.64] ;  /* 0x00000008180d7981 */ /* 0x000ea8000c1e1900 */
[----:B------:R-:W3:Y:S04]  /*17b0*/  LDG.E R9, desc[UR8][R26.64+-0x4] ;  /* 0xfffffc081a097981 */ /* 0x000ee8000c1e1900 */
[----:B--2---:R0:W-:Y:S04]  /*17c0*/  STG.E desc[UR8][R26.64+-0x4], R13 ;  /* 0xfffffc0d1a007986 */ /* 0x0041e8000c101908 */
[----:B---3--:R1:W-:Y:S04]  /*17d0*/  STG.E desc[UR8][R24.64], R9 ;  /* 0x0000000918007986 */ /* 0x0083e8000c101908 */
        /* <DEDUP_REMOVED lines=37> */
[----:B-1----:R-:W-:-:S05]  /*1a30*/  LOP3.LUT R9, R16, R13, RZ, 0x3c, !PT ;  /* 0x0000000d10097212 */ /* 0x002fca00078e3cff */
[----:B------:R-:W-:-:S05]  /*1a40*/  IMAD.IADD R15, R9, 0x1, R14 ;  /* 0x00000001090f7824 */ /* 0x000fca00078e020e */
[----:B------:R-:W-:-:S05]  /*1a50*/  I2FP.F32.U32 R15, R15 ;  /* 0x0000000f000f7245 */ /* 0x000fca0000201000 */
[----:B------:R-:W-:-:S04]  /*1a60*/  FFMA R15, R15, R8, 1.1641532182693481445e-10 ;  /* 0x2f0000000f0f7423 */ /* 0x000fc80000000008 */
[----:B------:R-:W-:-:S04]  /*1a70*/  FMUL R18, R4, R15 ;  /* 0x0000000f04127220 */ /* 0x000fc80000400000 */
[----:B------:R-:W0:Y:S01]  /*1a80*/  F2I.TRUNC.NTZ R15, R18 ;  /* 0x00000012000f7305 */ /* 0x000e22000020f100 */
[----:B------:R-:W-:Y:S02]  /*1a90*/  IMAD.MOV.U32 R17, RZ, RZ, R12 ;  /* 0x000000ffff117224 */ /* 0x000fe400078e000c */
[----:B------:R-:W-:Y:S02]  /*1aa0*/  IMAD.MOV.U32 R8, RZ, RZ, R13 ;  /* 0x000000ffff087224 */ /* 0x000fe400078e000d */
[----:B----4-:R-:W-:Y:S02]  /*1ab0*/  IMAD.MOV.U32 R16, RZ, RZ, R25 ;  /* 0x000000ffff107224 */ /* 0x010fe400078e0019 */
[----:B0-----:R-:W-:Y:S02]  /*1ac0*/  IMAD.IADD R19, R0, 0x1, R15 ;  /* 0x0000000100137824 */ /* 0x001fe400078e020f */
[----:B------:R-:W-:Y:S02]  /*1ad0*/  IMAD.MOV.U32 R15, RZ, RZ, R24 ;  /* 0x000000ffff0f7224 */ /* 0x000fe400078e0018 */
[----:B------:R-:W-:Y:S01]  /*1ae0*/  IMAD.WIDE R12, R19, 0x4, R10 ;  /* 0x00000004130c7825 */ /* 0x000fe200078e020a */
[----:B------:R1:W-:Y:S04]  /*1af0*/  STG.E.64 desc[UR8][R22.64+0x10], R8 ;  /* 0x0000100816007986 */ /* 0x0003e8000c101b08 */
[----:B------:R1:W-:Y:S04]  /*1b00*/  STG.E.64 desc[UR8][R22.64+0x8], R16 ;  /* 0x0000081016007986 */ /* 0x0003e8000c101b08 */
[----:B------:R1:W-:Y:S04]  /*1b10*/  STG.E.64 desc[UR8][R22.64], R14 ;  /* 0x0000000e16007986 */ /* 0x0003e8000c101b08 */
[----:B------:R-:W2:Y:S04]  /*1b20*/  LDG.E R21, desc[UR8][R12.64] ;  /* 0x000000080c157981 */ /* 0x000ea8000c1e1900 */
[----:B------:R-:W3:Y:S01]  /*1b30*/  LDG.E R19, desc[UR8][R26.64+0x4] ;  /* 0x000004081a137981 */ /* 0x000ee2000c1e1900 */
[----:B------:R-:W-:-:S05]  /*1b40*/  VIADD R7, R7, 0x4 ;  /* 0x0000000407077836 */ /* 0x000fca0000000000 */
[----:B------:R-:W-:Y:S01]  /*1b50*/  ISETP.NE.AND P0, PT, R7, RZ, PT ;  /* 0x000000ff0700720c */ /* 0x000fe20003f05270 */
[----:B------:R-:W-:Y:S01]  /*1b60*/  VIADD R6, R6, 0x4 ;  /* 0x0000000406067836 */ /* 0x000fe20000000000 */
[----:B--2---:R1:W-:Y:S04]  /*1b70*/  STG.E desc[UR8][R26.64+0x4], R21 ;  /* 0x000004151a007986 */ /* 0x0043e8000c101908 */
[----:B---3--:R1:W-:Y:S07]  /*1b80*/  STG.E desc[UR8][R12.64], R19 ;  /* 0x000000130c007986 */ /* 0x0083ee000c101908 */
[----:B------:R-:W-:Y:S05]  /*1b90*/  @P0 BRA `(.L_x_19) ;  /* 0xfffffff800200947 */ /* 0x000fea000383ffff */
.L_x_18:
[----:B------:R-:W-:Y:S05]  /*1ba0*/  @!P1 EXIT ;  /* 0x000000000000994d */ /* 0x000fea0003800000 */
[----:B------:R-:W-:Y:S02]  /*1bb0*/  ISETP.NE.AND P0, PT, R3, 0x1, PT ;  /* 0x000000010300780c */ /* 0x000fe40003f05270 */
[----:B------:R-:W-:-:S04]  /*1bc0*/  LOP3.LUT R2, R2, 0x1, RZ, 0xc0, !PT ;  /* 0x0000000102027812 */ /* 0x000fc800078ec0ff */
[----:B------:R-:W-:-:S07]  /*1bd0*/  ISETP.NE.U32.AND P1, PT, R2, 0x1, PT ;  /* 0x000000010200780c */ /* 0x000fce0003f25070 */
[----:B------:R-:W-:Y:S06]  /*1be0*/  @!P0 BRA `(.L_x_20) ;  /* 0x0000000000f48947 */ /* 0x000fec0003800000 */
[----:B-1----:R-:W2:Y:S04]  /*1bf0*/  LDG.E.64 R12, desc[UR8][R22.64] ;  /* 0x00000008160c7981 */ /* 0x002ea8000c1e1b00 */
[----:B------:R-:W3:Y:S04]  /*1c00*/  LDG.E.64 R6, desc[UR8][R22.64+0x10] ;  /* 0x0000100816067981 */ /* 0x000ee8000c1e1b00 */
[----:B------:R-:W4:Y:S01]  /*1c10*/  LDG.E.64 R10, desc[UR8][R22.64+0x8] ;  /* 0x00000808160a7981 */ /* 0x000f22000c1e1b00 */
[----:B------:R-:W-:Y:S01]  /*1c20*/  IMAD.IADD R19, R0, 0x1, R5 ;  /* 0x0000000100137824 */ /* 0x000fe200078e0205 */
[----:B--2---:R-:W-:Y:S01]  /*1c30*/  SHF.R.U32.HI R2, RZ, 0x2, R13 ;  /* 0x00000002ff027819 */ /* 0x004fe2000001160d */
[----:B------:R-:W-:-:S03]  /*1c40*/  VIADD R12, R12, 0x587c5 ;  /* 0x000587c50c0c7836 */ /* 0x000fc60000000000 */
[----:B------:R-:W-:Y:S01]  /*1c50*/  LOP3.LUT R2, R2, R13, RZ, 0x3c, !PT ;  /* 0x0000000d02027212 */ /* 0x000fe200078e3cff */
[----:B---3--:R-:W-:Y:S02]  /*1c60*/  IMAD.SHL.U32 R3, R7, 0x10, RZ ;  /* 0x0000001007037824 */ /* 0x008fe400078e00ff */
[----:B------:R-:W-:Y:S02]  /*1c70*/  IMAD.MOV.U32 R17, RZ, RZ, R6 ;  /* 0x000000ffff117224 */ /* 0x000fe400078e0006 */
[C---:B------:R-:W-:Y:S02]  /*1c80*/  IMAD.SHL.U32 R8, R2.reuse, 0x2, RZ ;  /* 0x0000000202087824 */ /* 0x040fe400078e00ff */
[----:B------:R-:W-:Y:S02]  /*1c90*/  IMAD.MOV.U32 R14, RZ, RZ, R7 ;  /* 0x000000ffff0e7224 */ /* 0x000fe400078e0007 */
[----:B----4-:R-:W-:Y:S01]  /*1ca0*/  IMAD.MOV.U32 R16, RZ, RZ, R11 ;  /* 0x000000ffff107224 */ /* 0x010fe200078e000b */
[----:B------:R-:W-:Y:S01]  /*1cb0*/  LOP3.LUT R8, R2, R8, R3, 0x96, !PT ;  /* 0x0000000802087212 */ /* 0x000fe200078e9603 */
[----:B------:R-:W-:-:S03]  /*1cc0*/  IMAD.MOV.U32 R13, RZ, RZ, R10 ;  /* 0x000000ffff0d7224 */ /* 0x000fc600078e000a */
[----:B------:R-:W-:Y:S01]  /*1cd0*/  LOP3.LUT R15, R8, R7, RZ, 0x3c, !PT ;  /* 0x00000007080f7212 */ /* 0x000fe200078e3cff */
[----:B------:R-:W-:Y:S01]  /*1ce0*/  IMAD.MOV.U32 R8, RZ, RZ, 0x2f800000 ;  /* 0x2f800000ff087424 */ /* 0x000fe200078e00ff */
[----:B------:R-:W-:Y:S03]  /*1cf0*/  STG.E.64 desc[UR8][R22.64+0x8], R16 ;  /* 0x0000081016007986 */ /* 0x000fe6000c101b08 */
[----:B------:R-:W-:Y:S01]  /*1d00*/  IMAD.IADD R2, R15, 0x1, R12 ;  /* 0x000000010f027824 */ /* 0x000fe200078e020c */
[----:B------:R0:W-:Y:S04]  /*1d10*/  STG.E.64 desc[UR8][R22.64+0x10], R14 ;  /* 0x0000100e16007986 */ /* 0x0001e8000c101b08 */
[----:B------:R-:W-:Y:S01]  /*1d20*/  I2FP.F32.U32 R3, R2 ;  /* 0x0000000200037245 */ /* 0x000fe20000201000 */
[----:B------:R1:W-:Y:S04]  /*1d30*/  STG.E.64 desc[UR8][R22.64], R12 ;  /* 0x0000000c16007986 */ /* 0x0003e8000c101b08 */
[----:B------:R-:W-:-:S02]  /*1d40*/  FFMA R9, R3, R8, 1.1641532182693481445e-10 ;  /* 0x2f00000003097423 */ /* 0x000fc40000000008 */
[----:B------:R-:W2:Y:S02]  /*1d50*/  LDC.64 R2, c[0x0][0x380] ;  /* 0x0000e000ff027b82 */ /* 0x000ea40000000a00 */
[----:B------:R-:W-:-:S06]  /*1d60*/  FMUL R9, R4, R9 ;  /* 0x0000000904097220 */ /* 0x000fcc0000400000 */
[----:B------:R-:W3:Y:S02]  /*1d70*/  F2I.TRUNC.NTZ R9, R9 ;  /* 0x0000000900097305 */ /* 0x000ee4000020f100 */
[----:B---3--:R-:W-:Y:S02]  /*1d80*/  IMAD.IADD R25, R0, 0x1, R9 ;  /* 0x0000000100197824 */ /* 0x008fe400078e0209 */
[----:B--2---:R-:W-:-:S04]  /*1d90*/  IMAD.WIDE R6, R19, 0x4, R2 ;  /* 0x0000000413067825 */ /* 0x004fc800078e0202 */
[----:B------:R-:W-:Y:S01]  /*1da0*/  IMAD.WIDE R24, R25, 0x4, R2 ;  /* 0x0000000419187825 */ /* 0x000fe200078e0202 */
[----:B------:R-:W2:Y:S04]  /*1db0*/  LDG.E R27, desc[UR8][R6.64] ;  /* 0x00000008061b7981 */ /* 0x000ea8000c1e1900 */
[----:B------:R-:W3:Y:S04]  /*1dc0*/  LDG.E R9, desc[UR8][R24.64] ;  /* 0x0000000818097981 */ /* 0x000ee8000c1e1900 */
[----:B---3--:R3:W-:Y:S04]  /*1dd0*/  STG.E desc[UR8][R6.64], R9 ;  /* 0x0000000906007986 */ /* 0x0087e8000c101908 */
[----:B--2---:R2:W-:Y:S04]  /*1de0*/  STG.E desc[UR8][R24.64], R27 ;  /* 0x0000001b18007986 */ /* 0x0045e8000c101908 */
[----:B------:R-:W4:Y:S04]  /*1df0*/  LDG.E.64 R20, desc[UR8][R22.64] ;  /* 0x0000000816147981 */ /* 0x000f28000c1e1b00 */
[----:B------:R-:W0:Y:S04]  /*1e00*/  LDG.E.64 R18, desc[UR8][R22.64+0x10] ;  /* 0x0000100816127981 */ /* 0x000e28000c1e1b00 */
[----:B------:R-:W5:Y:S01]  /*1e10*/  LDG.E.64 R10, desc[UR8][R22.64+0x8] ;  /* 0x00000808160a7981 */ /* 0x000f62000c1e1b00 */
[----:B----4-:R-:W-:-:S04]  /*1e20*/  SHF.R.U32.HI R26, RZ, 0x2, R21 ;  /* 0x00000002ff1a7819 */ /* 0x010fc80000011615 */
[----:B------:R-:W-:Y:S01]  /*1e30*/  LOP3.LUT R26, R26, R21, RZ, 0x3c, !PT ;  /* 0x000000151a1a7212 */ /* 0x000fe200078e3cff */
[----:B0-----:R-:W-:-:S04]  /*1e40*/  IMAD.SHL.U32 R15, R19, 0x10, RZ ;  /* 0x00000010130f7824 */ /* 0x001fc800078e00ff */
[----:B-1----:R-:W-:-:S05]  /*1e50*/  IMAD.SHL.U32 R12, R26, 0x2, RZ ;  /* 0x000000021a0c7824 */ /* 0x002fca00078e00ff */
[----:B------:R-:W-:Y:S01]  /*1e60*/  LOP3.LUT R12, R26, R12, R15, 0x96, !PT ;  /* 0x0000000c1a0c7212 */ /* 0x000fe200078e960f */
[----:B------:R-:W-:-:S03]  /*1e70*/  VIADD R20, R20, 0x587c5 ;  /* 0x000587c514147836 */ /* 0x000fc60000000000 */
[----:B---3--:R-:W-:-:S05]  /*1e80*/  LOP3.LUT R9, R12, R19, RZ, 0x3c, !PT ;  /* 0x000000130c097212 */ /* 0x008fca00078e3cff */
[----:B------:R-:W-:-:S05]  /*1e90*/  IMAD.IADD R12, R9, 0x1, R20 ;  /* 0x00000001090c7824 */ /* 0x000fca00078e0214 */
[----:B------:R-:W-:-:S05]  /*1ea0*/  I2FP.F32.U32 R13, R12 ;  /* 0x0000000c000d7245 */ /* 0x000fca0000201000 */
[----:B------:R-:W-:-:S04]  /*1eb0*/  FFMA R13, R13, R8, 1.1641532182693481445e-10 ;  /* 0x2f0000000d0d7423 */ /* 0x000fc80000000008 */
[----:B------:R-:W-:-:S06]  /*1ec0*/  FMUL R13, R4, R13 ;  /* 0x0000000d040d7220 */ /* 0x000fcc0000400000 */
[----:B------:R-:W0:Y:S01]  /*1ed0*/  F2I.TRUNC.NTZ R13, R13 ;  /* 0x0000000d000d7305 */ /* 0x000e22000020f100 */
[----:B------:R-:W-:Y:S02]  /*1ee0*/  IMAD.MOV.U32 R17, RZ, RZ, R18 ;  /* 0x000000ffff117224 */ /* 0x000fe400078e0012 */
[----:B------:R-:W-:Y:S02]  /*1ef0*/  IMAD.MOV.U32 R8, RZ, RZ, R19 ;  /* 0x000000ffff087224 */ /* 0x000fe400078e0013 */
[----:B-----5:R-:W-:Y:S02]  /*1f00*/  IMAD.MOV.U32 R16, RZ, RZ, R11 ;  /* 0x000000ffff107224 */ /* 0x020fe400078e000b */
[----:B------:R-:W-:Y:S02]  /*1f10*/  IMAD.MOV.U32 R21, RZ, RZ, R10 ;  /* 0x000000ffff157224 */ /* 0x000fe400078e000a */
[----:B0-----:R-:W-:-:S04]  /*1f20*/  IMAD.IADD R15, R0, 0x1, R13 ;  /* 0x00000001000f7824 */ /* 0x001fc800078e020d */
[----:B------:R-:W-:Y:S01]  /*1f30*/  IMAD.WIDE R2, R15, 0x4, R2 ;  /* 0x000000040f027825 */ /* 0x000fe200078e0202 */
[----:B------:R2:W-:Y:S04]  /*1f40*/  STG.E.64 desc[UR8][R22.64+0x10], R8 ;  /* 0x0000100816007986 */ /* 0x0005e8000c101b08 */
[----:B------:R2:W-:Y:S04]  /*1f50*/  STG.E.64 desc[UR8][R22.64+0x8], R16 ;  /* 0x0000081016007986 */ /* 0x0005e8000c101b08 */
[----:B------:R2:W-:Y:S04]  /*1f60*/  STG.E.64 desc[UR8][R22.64], R20 ;  /* 0x0000001416007986 */ /* 0x0005e8000c101b08 */
[----:B------:R-:W3:Y:S04]  /*1f70*/  LDG.E R15, desc[UR8][R2.64] ;  /* 0x00000008020f7981 */ /* 0x000ee8000c1e1900 */
[----:B------:R-:W4:Y:S01]  /*1f80*/  LDG.E R11, desc[UR8][R6.64+0x4] ;  /* 0x00000408060b7981 */ /* 0x000f22000c1e1900 */
[----:B------:R-:W-:-:S03]  /*1f90*/  VIADD R5, R5, 0x2 ;  /* 0x0000000205057836 */ /* 0x000fc60000000000 */
[----:B---3--:R2:W-:Y:S04]  /*1fa0*/  STG.E desc[UR8][R6.64+0x4], R15 ;  /* 0x0000040f06007986 */ /* 0x0085e8000c101908 */
[----:B----4-:R2:W-:Y:S02]  /*1fb0*/  STG.E desc[UR8][R2.64], R11 ;  /* 0x0000000b02007986 */ /* 0x0105e4000c101908 */
.L_x_20:
[----:B------:R-:W-:Y:S05]  /*1fc0*/  @P1 EXIT ;  /* 0x000000000000194d */ /* 0x000fea0003800000 */
[----:B-12---:R-:W2:Y:S01]  /*1fd0*/  LDG.E.64 R8, desc[UR8][R22.64] ;  /* 0x0000000816087981 */ /* 0x006ea2000c1e1b00 */
[----:B------:R-:W0:Y:S03]  /*1fe0*/  LDC.64 R12, c[0x0][0x380] ;  /* 0x0000e000ff0c7b82 */ /* 0x000e260000000a00 */
        /* <DEDUP_REMOVED lines=8> */
[----:B------:R-:W-:Y:S02]  /*2070*/  IMAD.SHL.U32 R11, R10, 0x2, RZ ;  /* 0x000000020a0b7824 */ /* 0x000fe400078e00ff */
[----:B----4-:R-:W-:-:S03]  /*2080*/  IMAD.MOV.U32 R16, RZ, RZ, R7 ;  /* 0x000000ffff107224 */ /* 0x010fc600078e0007 */
[----:B------:R-:W-:Y:S02]  /*2090*/  LOP3.LUT R10, R10, R11, R9, 0x96, !PT ;  /* 0x0000000b0a0a7212 */ /* 0x000fe400078e9609 */
[----:B------:R-:W-:Y:S02]  /*20a0*/  STG.E.64 desc[UR8][R22.64+0x8], R16 ;  /* 0x0000081016007986 */ /* 0x000fe4000c101b08 */
[----:B------:R-:W-:Y:S01]  /*20b0*/  LOP3.LUT R11, R10, R3, RZ, 0x3c, !PT ;  /* 0x000000030a0b7212 */ /* 0x000fe200078e3cff */
[----:B------:R-:W-:-:S04]  /*20c0*/  IMAD.MOV.U32 R10, RZ, RZ, 0x2f800000 ;  /* 0x2f800000ff0a7424 */ /* 0x000fc800078e00ff */
[----:B------:R-:W-:-:S05]  /*20d0*/  IMAD.IADD R9, R11, 0x1, R8 ;  /* 0x000000010b097824 */ /* 0x000fca00078e0208 */
[----:B------:R-:W-:-:S05]  /*20e0*/  I2FP.F32.U32 R9, R9 ;  /* 0x0000000900097245 */ /* 0x000fca0000201000 */
[----:B------:R-:W-:Y:S01]  /*20f0*/  FFMA R9, R9, R10, 1.1641532182693481445e-10 ;  /* 0x2f00000009097423 */ /* 0x000fe2000000000a */
[----:B------:R-:W-:-:S03]  /*2100*/  IMAD.MOV.U32 R10, RZ, RZ, R3 ;  /* 0x000000ffff0a7224 */ /* 0x000fc600078e0003 */
[----:B------:R-:W-:Y:S02]  /*2110*/  FMUL R4, R4, R9 ;  /* 0x0000000904047220 */ /* 0x000fe40000400000 */
[----:B------:R-:W-:Y:S02]  /*2120*/  STG.E.64 desc[UR8][R22.64+0x10], R10 ;  /* 0x0000100a16007986 */ /* 0x000fe4000c101b08 */
[----:B------:R-:W1:Y:S02]  /*2130*/  F2I.TRUNC.NTZ R9, R4 ;  /* 0x0000000400097305 */ /* 0x000e64000020f100 */
[----:B-1----:R-:W-:Y:S02]  /*2140*/  IMAD.IADD R15, R0, 0x1, R9 ;  /* 0x00000001000f7824 */ /* 0x002fe400078e0209 */
[----:B------:R-:W-:Y:S02]  /*2150*/  IMAD.MOV.U32 R9, RZ, RZ, R6 ;  /* 0x000000ffff097224 */ /* 0x000fe400078e0006 */
[----:B0-----:R-:W-:-:S03]  /*2160*/  IMAD.WIDE R2, R15, 0x4, R12 ;  /* 0x000000040f027825 */ /* 0x001fc600078e020c */
[----:B------:R-:W-:Y:S01]  /*2170*/  STG.E.64 desc[UR8][R22.64], R8 ;  /* 0x0000000816007986 */ /* 0x000fe2000c101b08 */
[----:B------:R-:W-:-:S03]  /*2180*/  IMAD.WIDE R12, R5, 0x4, R12 ;  /* 0x00000004050c7825 */ /* 0x000fc600078e020c */
[----:B------:R-:W2:Y:S04]  /*2190*/  LDG.E R7, desc[UR8][R2.64] ;  /* 0x0000000802077981 */ /* 0x000ea8000c1e1900 */
[----:B------:R-:W3:Y:S04]  /*21a0*/  LDG.E R5, desc[UR8][R12.64] ;  /* 0x000000080c057981 */ /* 0x000ee8000c1e1900 */
[----:B--2---:R-:W-:Y:S04]  /*21b0*/  STG.E desc[UR8][R12.64], R7 ;  /* 0x000000070c007986 */ /* 0x004fe8000c101908 */
[----:B---3--:R-:W-:Y:S01]  /*21c0*/  STG.E desc[UR8][R2.64], R5 ;  /* 0x0000000502007986 */ /* 0x008fe2000c101908 */
[----:B------:R-:W-:Y:S05]  /*21d0*/  EXIT ;  /* 0x000000000000794d */ /* 0x000fea0003800000 */
.L_x_21:
        /* <DEDUP_REMOVED lines=10> */
.L_x_23:


//--------------------- .nv.global.init           --------------------------
	.section	.nv.global.init,"aw",@progbits
	.align	4
.nv.global.init:
	.type		mrg32k3aM1SubSeq,@object
	.size		mrg32k3aM1SubSeq,(mrg32k3aM2SubSeq - mrg32k3aM1SubSeq)
mrg32k3aM1SubSeq:
        /*0000*/ 	.byte	0x0b, 0xcc, 0xee, 0x04, 0x73, 0x29, 0x8b, 0x6f, 0xf6, 0x53, 0x03, 0xf6, 0x23, 0xf6, 0xea, 0xda
        /* <DEDUP_REMOVED lines=125> */
	.type		mrg32k3aM2SubSeq,@object
	.size		mrg32k3aM2SubSeq,(mrg32k3aM1 - mrg32k3aM2SubSeq)
mrg32k3aM2SubSeq:
        /* <DEDUP_REMOVED lines=126> */
	.type		mrg32k3aM1,@object
	.size		mrg32k3aM1,(mrg32k3aM1Seq - mrg32k3aM1)
mrg32k3aM1:
        /* <DEDUP_REMOVED lines=144> */
	.type		mrg32k3aM1Seq,@object
	.size		mrg32k3aM1Seq,(mrg32k3aM2 - mrg32k3aM1Seq)
mrg32k3aM1Seq:
        /* <DEDUP_REMOVED lines=144> */
	.type		mrg32k3aM2,@object
	.size		mrg32k3aM2,(mrg32k3aM2Seq - mrg32k3aM2)
mrg32k3aM2:
        /* <DEDUP_REMOVED lines=144> */
	.type		mrg32k3aM2Seq,@object
	.size		mrg32k3aM2Seq,(precalc_xorwow_matrix - mrg32k3aM2Seq)
mrg32k3aM2Seq:
        /* <DEDUP_REMOVED lines=144> */
	.type		precalc_xorwow_matrix,@object
	.size		precalc_xorwow_matrix,(precalc_xorwow_offset_matrix - precalc_xorwow_matrix)
precalc_xorwow_matrix:
        /* <DEDUP_REMOVED lines=6400> */
	.type		precalc_xorwow_offset_matrix,@object
	.size		precalc_xorwow_offset_matrix,(.L_1 - precalc_xorwow_offset_matrix)
precalc_xorwow_offset_matrix:
        /* <DEDUP_REMOVED lines=6400> */
.L_1:


//--------------------- .nv.shared.reserved.0     --------------------------
	.section	.nv.shared.reserved.0,"aw",@nobits
	.weak		__nv_reservedSMEM_offset_0_alias
	.size		__nv_reservedSMEM_offset_0_alias, 0, 64
	.other		__nv_reservedSMEM_offset_0_alias,@"STO_CUDA_RESERVED_SHARED STV_DEFAULT"
__nv_reservedSMEM_offset_0_alias:
	.zero		0
	.zero		64


//--------------------- .nv.constant0._Z14calculateCostsPiS_S_i --------------------------
	.section	.nv.constant0._Z14calculateCostsPiS_S_i,"a",@progbits
	.sectionflags	@""
	.align	4
.nv.constant0._Z14calculateCostsPiS_S_i:
	.zero		924


//--------------------- .nv.constant0._Z20initializePopulationPiiP17curandStateXORWOW --------------------------
	.section	.nv.constant0._Z20initializePopulationPiiP17curandStateXORWOW,"a",@progbits
	.sectionflags	@""
	.align	4
.nv.constant0._Z20initializePopulationPiiP17curandStateXORWOW:
	.zero		920


//--------------------- SYMBOLS --------------------------

	.type		.nv.reservedSmem.offset0,@object
	.size		.nv.reservedSmem.offset0,0x4
